//
// Generated by NVIDIA NVVM Compiler
//
// Compiler Build ID: CL-36424714
// Cuda compilation tools, release 13.0, V13.0.88
// Based on NVVM 20.0.0
//

.version 9.0
.target sm_100
.address_size 64

	// .globl	_Z12setup_kernelP17curandStateXORWOW
.global .align 4 .b8 precalc_xorwow_matrix[102400];
.global .align 4 .b8 precalc_xorwow_offset_matrix[102400];
.global .align 4 .b8 mrg32k3aM1[2304];
.global .align 4 .b8 mrg32k3aM2[2304];
.global .align 4 .b8 mrg32k3aM1SubSeq[2016];
.global .align 4 .b8 mrg32k3aM2SubSeq[2016];
.global .align 4 .b8 mrg32k3aM1Seq[2304];
.global .align 4 .b8 mrg32k3aM2Seq[2304];
.const .align 8 .b8 __cr_lgamma_table[72];
.global .align 8 .b8 BLACK[24];
.global .align 8 .b8 WHITE[24] = {0, 0, 0, 0, 0, 0, 240, 63, 0, 0, 0, 0, 0, 0, 240, 63, 0, 0, 0, 0, 0, 0, 240, 63};
.global .align 8 .b8 BLUE[24] = {0, 0, 0, 0, 0, 0, 208, 63, 92, 143, 194, 245, 40, 92, 223, 63, 0, 0, 0, 0, 0, 0, 240, 63};

.visible .entry _Z12setup_kernelP17curandStateXORWOW(
	.param .u64 .ptr .align 1 _Z12setup_kernelP17curandStateXORWOW_param_0
)
{
	.reg .pred 	%p<24>;
	.reg .b32 	%r<406>;
	.reg .b64 	%rd<18>;

	ld.param.u64 	%rd8, [_Z12setup_kernelP17curandStateXORWOW_param_0];
	cvta.to.global.u64 	%rd9, %rd8;
	mov.u32 	%r182, %tid.x;
	mov.u32 	%r183, %ntid.x;
	mov.u32 	%r184, %ctaid.x;
	mad.lo.s32 	%r185, %r183, %r184, %r182;
	cvt.s64.s32 	%rd17, %r185;
	mul.wide.s32 	%rd10, %r185, 48;
	add.s64 	%rd2, %rd9, %rd10;
	mov.b32 	%r186, 1593684748;
	mov.b32 	%r187, 832094735;
	st.global.v2.u32 	[%rd2], {%r187, %r186};
	mov.b32 	%r188, -123459836;
	mov.b32 	%r189, 1111207954;
	st.global.v2.u32 	[%rd2+8], {%r189, %r188};
	mov.b32 	%r190, 1476011280;
	mov.b32 	%r191, -589760388;
	st.global.v2.u32 	[%rd2+16], {%r191, %r190};
	setp.eq.s32 	%p1, %r185, 0;
	@%p1 bra 	$L__BB0_42;
	mov.b32 	%r312, 0;
	mov.u64 	%rd12, precalc_xorwow_matrix;
$L__BB0_2:
	and.b64  	%rd4, %rd17, 3;
	setp.eq.s64 	%p2, %rd4, 0;
	@%p2 bra 	$L__BB0_41;
	mul.wide.u32 	%rd11, %r312, 3200;
	add.s64 	%rd5, %rd12, %rd11;
	cvt.u32.u64 	%r2, %rd4;
	mov.b32 	%r313, 0;
$L__BB0_4:
	mov.b32 	%r326, 0;
	mov.u32 	%r327, %r326;
	mov.u32 	%r328, %r326;
	mov.u32 	%r329, %r326;
	mov.u32 	%r330, %r326;
	mov.u32 	%r319, %r326;
$L__BB0_5:
	mul.wide.u32 	%rd13, %r319, 4;
	add.s64 	%rd14, %rd2, %rd13;
	ld.global.u32 	%r10, [%rd14+4];
	shl.b32 	%r11, %r319, 5;
	mov.b32 	%r325, 0;
$L__BB0_6:
	.pragma "nounroll";
	shr.u32 	%r196, %r10, %r325;
	and.b32  	%r197, %r196, 1;
	setp.eq.b32 	%p3, %r197, 1;
	not.pred 	%p4, %p3;
	add.s32 	%r198, %r11, %r325;
	mul.lo.s32 	%r199, %r198, 5;
	mul.wide.u32 	%rd15, %r199, 4;
	add.s64 	%rd6, %rd5, %rd15;
	@%p4 bra 	$L__BB0_8;
	ld.global.u32 	%r200, [%rd6];
	xor.b32  	%r330, %r330, %r200;
	ld.global.u32 	%r201, [%rd6+4];
	xor.b32  	%r329, %r329, %r201;
	ld.global.u32 	%r202, [%rd6+8];
	xor.b32  	%r328, %r328, %r202;
	ld.global.u32 	%r203, [%rd6+12];
	xor.b32  	%r327, %r327, %r203;
	ld.global.u32 	%r204, [%rd6+16];
	xor.b32  	%r326, %r326, %r204;
$L__BB0_8:
	and.b32  	%r206, %r196, 2;
	setp.eq.s32 	%p5, %r206, 0;
	@%p5 bra 	$L__BB0_10;
	ld.global.u32 	%r207, [%rd6+20];
	xor.b32  	%r330, %r330, %r207;
	ld.global.u32 	%r208, [%rd6+24];
	xor.b32  	%r329, %r329, %r208;
	ld.global.u32 	%r209, [%rd6+28];
	xor.b32  	%r328, %r328, %r209;
	ld.global.u32 	%r210, [%rd6+32];
	xor.b32  	%r327, %r327, %r210;
	ld.global.u32 	%r211, [%rd6+36];
	xor.b32  	%r326, %r326, %r211;
$L__BB0_10:
	and.b32  	%r213, %r196, 4;
	setp.eq.s32 	%p6, %r213, 0;
	@%p6 bra 	$L__BB0_12;
	ld.global.u32 	%r214, [%rd6+40];
	xor.b32  	%r330, %r330, %r214;
	ld.global.u32 	%r215, [%rd6+44];
	xor.b32  	%r329, %r329, %r215;
	ld.global.u32 	%r216, [%rd6+48];
	xor.b32  	%r328, %r328, %r216;
	ld.global.u32 	%r217, [%rd6+52];
	xor.b32  	%r327, %r327, %r217;
	ld.global.u32 	%r218, [%rd6+56];
	xor.b32  	%r326, %r326, %r218;
$L__BB0_12:
	and.b32  	%r220, %r196, 8;
	setp.eq.s32 	%p7, %r220, 0;
	@%p7 bra 	$L__BB0_14;
	ld.global.u32 	%r221, [%rd6+60];
	xor.b32  	%r330, %r330, %r221;
	ld.global.u32 	%r222, [%rd6+64];
	xor.b32  	%r329, %r329, %r222;
	ld.global.u32 	%r223, [%rd6+68];
	xor.b32  	%r328, %r328, %r223;
	ld.global.u32 	%r224, [%rd6+72];
	xor.b32  	%r327, %r327, %r224;
	ld.global.u32 	%r225, [%rd6+76];
	xor.b32  	%r326, %r326, %r225;
$L__BB0_14:
	and.b32  	%r227, %r196, 16;
	setp.eq.s32 	%p8, %r227, 0;
	@%p8 bra 	$L__BB0_16;
	ld.global.u32 	%r228, [%rd6+80];
	xor.b32  	%r330, %r330, %r228;
	ld.global.u32 	%r229, [%rd6+84];
	xor.b32  	%r329, %r329, %r229;
	ld.global.u32 	%r230, [%rd6+88];
	xor.b32  	%r328, %r328, %r230;
	ld.global.u32 	%r231, [%rd6+92];
	xor.b32  	%r327, %r327, %r231;
	ld.global.u32 	%r232, [%rd6+96];
	xor.b32  	%r326, %r326, %r232;
$L__BB0_16:
	and.b32  	%r234, %r196, 32;
	setp.eq.s32 	%p9, %r234, 0;
	@%p9 bra 	$L__BB0_18;
	ld.global.u32 	%r235, [%rd6+100];
	xor.b32  	%r330, %r330, %r235;
	ld.global.u32 	%r236, [%rd6+104];
	xor.b32  	%r329, %r329, %r236;
	ld.global.u32 	%r237, [%rd6+108];
	xor.b32  	%r328, %r328, %r237;
	ld.global.u32 	%r238, [%rd6+112];
	xor.b32  	%r327, %r327, %r238;
	ld.global.u32 	%r239, [%rd6+116];
	xor.b32  	%r326, %r326, %r239;
$L__BB0_18:
	and.b32  	%r241, %r196, 64;
	setp.eq.s32 	%p10, %r241, 0;
	@%p10 bra 	$L__BB0_20;
	ld.global.u32 	%r242, [%rd6+120];
	xor.b32  	%r330, %r330, %r242;
	ld.global.u32 	%r243, [%rd6+124];
	xor.b32  	%r329, %r329, %r243;
	ld.global.u32 	%r244, [%rd6+128];
	xor.b32  	%r328, %r328, %r244;
	ld.global.u32 	%r245, [%rd6+132];
	xor.b32  	%r327, %r327, %r245;
	ld.global.u32 	%r246, [%rd6+136];
	xor.b32  	%r326, %r326, %r246;
$L__BB0_20:
	and.b32  	%r248, %r196, 128;
	setp.eq.s32 	%p11, %r248, 0;
	@%p11 bra 	$L__BB0_22;
	ld.global.u32 	%r249, [%rd6+140];
	xor.b32  	%r330, %r330, %r249;
	ld.global.u32 	%r250, [%rd6+144];
	xor.b32  	%r329, %r329, %r250;
	ld.global.u32 	%r251, [%rd6+148];
	xor.b32  	%r328, %r328, %r251;
	ld.global.u32 	%r252, [%rd6+152];
	xor.b32  	%r327, %r327, %r252;
	ld.global.u32 	%r253, [%rd6+156];
	xor.b32  	%r326, %r326, %r253;
$L__BB0_22:
	and.b32  	%r255, %r196, 256;
	setp.eq.s32 	%p12, %r255, 0;
	@%p12 bra 	$L__BB0_24;
	ld.global.u32 	%r256, [%rd6+160];
	xor.b32  	%r330, %r330, %r256;
	ld.global.u32 	%r257, [%rd6+164];
	xor.b32  	%r329, %r329, %r257;
	ld.global.u32 	%r258, [%rd6+168];
	xor.b32  	%r328, %r328, %r258;
	ld.global.u32 	%r259, [%rd6+172];
	xor.b32  	%r327, %r327, %r259;
	ld.global.u32 	%r260, [%rd6+176];
	xor.b32  	%r326, %r326, %r260;
$L__BB0_24:
	and.b32  	%r262, %r196, 512;
	setp.eq.s32 	%p13, %r262, 0;
	@%p13 bra 	$L__BB0_26;
	ld.global.u32 	%r263, [%rd6+180];
	xor.b32  	%r330, %r330, %r263;
	ld.global.u32 	%r264, [%rd6+184];
	xor.b32  	%r329, %r329, %r264;
	ld.global.u32 	%r265, [%rd6+188];
	xor.b32  	%r328, %r328, %r265;
	ld.global.u32 	%r266, [%rd6+192];
	xor.b32  	%r327, %r327, %r266;
	ld.global.u32 	%r267, [%rd6+196];
	xor.b32  	%r326, %r326, %r267;
$L__BB0_26:
	and.b32  	%r269, %r196, 1024;
	setp.eq.s32 	%p14, %r269, 0;
	@%p14 bra 	$L__BB0_28;
	ld.global.u32 	%r270, [%rd6+200];
	xor.b32  	%r330, %r330, %r270;
	ld.global.u32 	%r271, [%rd6+204];
	xor.b32  	%r329, %r329, %r271;
	ld.global.u32 	%r272, [%rd6+208];
	xor.b32  	%r328, %r328, %r272;
	ld.global.u32 	%r273, [%rd6+212];
	xor.b32  	%r327, %r327, %r273;
	ld.global.u32 	%r274, [%rd6+216];
	xor.b32  	%r326, %r326, %r274;
$L__BB0_28:
	and.b32  	%r276, %r196, 2048;
	setp.eq.s32 	%p15, %r276, 0;
	@%p15 bra 	$L__BB0_30;
	ld.global.u32 	%r277, [%rd6+220];
	xor.b32  	%r330, %r330, %r277;
	ld.global.u32 	%r278, [%rd6+224];
	xor.b32  	%r329, %r329, %r278;
	ld.global.u32 	%r279, [%rd6+228];
	xor.b32  	%r328, %r328, %r279;
	ld.global.u32 	%r280, [%rd6+232];
	xor.b32  	%r327, %r327, %r280;
	ld.global.u32 	%r281, [%rd6+236];
	xor.b32  	%r326, %r326, %r281;
$L__BB0_30:
	and.b32  	%r283, %r196, 4096;
	setp.eq.s32 	%p16, %r283, 0;
	@%p16 bra 	$L__BB0_32;
	ld.global.u32 	%r284, [%rd6+240];
	xor.b32  	%r330, %r330, %r284;
	ld.global.u32 	%r285, [%rd6+244];
	xor.b32  	%r329, %r329, %r285;
	ld.global.u32 	%r286, [%rd6+248];
	xor.b32  	%r328, %r328, %r286;
	ld.global.u32 	%r287, [%rd6+252];
	xor.b32  	%r327, %r327, %r287;
	ld.global.u32 	%r288, [%rd6+256];
	xor.b32  	%r326, %r326, %r288;
$L__BB0_32:
	and.b32  	%r290, %r196, 8192;
	setp.eq.s32 	%p17, %r290, 0;
	@%p17 bra 	$L__BB0_34;
	ld.global.u32 	%r291, [%rd6+260];
	xor.b32  	%r330, %r330, %r291;
	ld.global.u32 	%r292, [%rd6+264];
	xor.b32  	%r329, %r329, %r292;
	ld.global.u32 	%r293, [%rd6+268];
	xor.b32  	%r328, %r328, %r293;
	ld.global.u32 	%r294, [%rd6+272];
	xor.b32  	%r327, %r327, %r294;
	ld.global.u32 	%r295, [%rd6+276];
	xor.b32  	%r326, %r326, %r295;
$L__BB0_34:
	and.b32  	%r297, %r196, 16384;
	setp.eq.s32 	%p18, %r297, 0;
	@%p18 bra 	$L__BB0_36;
	ld.global.u32 	%r298, [%rd6+280];
	xor.b32  	%r330, %r330, %r298;
	ld.global.u32 	%r299, [%rd6+284];
	xor.b32  	%r329, %r329, %r299;
	ld.global.u32 	%r300, [%rd6+288];
	xor.b32  	%r328, %r328, %r300;
	ld.global.u32 	%r301, [%rd6+292];
	xor.b32  	%r327, %r327, %r301;
	ld.global.u32 	%r302, [%rd6+296];
	xor.b32  	%r326, %r326, %r302;
$L__BB0_36:
	and.b32  	%r304, %r196, 32768;
	setp.eq.s32 	%p19, %r304, 0;
	@%p19 bra 	$L__BB0_38;
	ld.global.u32 	%r305, [%rd6+300];
	xor.b32  	%r330, %r330, %r305;
	ld.global.u32 	%r306, [%rd6+304];
	xor.b32  	%r329, %r329, %r306;
	ld.global.u32 	%r307, [%rd6+308];
	xor.b32  	%r328, %r328, %r307;
	ld.global.u32 	%r308, [%rd6+312];
	xor.b32  	%r327, %r327, %r308;
	ld.global.u32 	%r309, [%rd6+316];
	xor.b32  	%r326, %r326, %r309;
$L__BB0_38:
	add.s32 	%r325, %r325, 16;
	setp.ne.s32 	%p20, %r325, 32;
	@%p20 bra 	$L__BB0_6;
	mad.lo.s32 	%r310, %r319, -31, %r11;
	add.s32 	%r319, %r310, 1;
	setp.ne.s32 	%p21, %r319, 5;
	@%p21 bra 	$L__BB0_5;
	st.global.u32 	[%rd2+4], %r330;
	st.global.u32 	[%rd2+8], %r329;
	st.global.u32 	[%rd2+12], %r328;
	st.global.u32 	[%rd2+16], %r327;
	st.global.u32 	[%rd2+20], %r326;
	add.s32 	%r313, %r313, 1;
	setp.lt.u32 	%p22, %r313, %r2;
	@%p22 bra 	$L__BB0_4;
$L__BB0_41:
	shr.u64 	%rd7, %rd17, 2;
	add.s32 	%r312, %r312, 1;
	setp.gt.u64 	%p23, %rd17, 3;
	mov.u64 	%rd17, %rd7;
	@%p23 bra 	$L__BB0_2;
$L__BB0_42:
	mov.b32 	%r311, 0;
	st.global.v2.u32 	[%rd2+24], {%r311, %r311};
	st.global.u32 	[%rd2+32], %r311;
	mov.b64 	%rd16, 0;
	st.global.u64 	[%rd2+40], %rd16;
	ret;

}
	// .globl	_Z13render_pixelsP17curandStateXORWOWPK5worldiiiP3vec
.visible .entry _Z13render_pixelsP17curandStateXORWOWPK5worldiiiP3vec(
	.param .u64 .ptr .align 1 _Z13render_pixelsP17curandStateXORWOWPK5worldiiiP3vec_param_0,
	.param .u64 .ptr .align 1 _Z13render_pixelsP17curandStateXORWOWPK5worldiiiP3vec_param_1,
	.param .u32 _Z13render_pixelsP17curandStateXORWOWPK5worldiiiP3vec_param_2,
	.param .u32 _Z13render_pixelsP17curandStateXORWOWPK5worldiiiP3vec_param_3,
	.param .u32 _Z13render_pixelsP17curandStateXORWOWPK5worldiiiP3vec_param_4,
	.param .u64 .ptr .align 1 _Z13render_pixelsP17curandStateXORWOWPK5worldiiiP3vec_param_5
)
{
	.reg .pred 	%p<56>;
	.reg .b32 	%r<273>;
	.reg .b64 	%rd<160>;
	.reg .b64 	%fd<396>;

	ld.param.u64 	%rd49, [_Z13render_pixelsP17curandStateXORWOWPK5worldiiiP3vec_param_0];
	ld.param.u64 	%rd47, [_Z13render_pixelsP17curandStateXORWOWPK5worldiiiP3vec_param_1];
	ld.param.u32 	%r76, [_Z13render_pixelsP17curandStateXORWOWPK5worldiiiP3vec_param_2];
	ld.param.u32 	%r77, [_Z13render_pixelsP17curandStateXORWOWPK5worldiiiP3vec_param_3];
	cvta.to.global.u64 	%rd1, %rd47;
	cvta.to.global.u64 	%rd50, %rd49;
	mov.u32 	%r79, %tid.x;
	mov.u32 	%r80, %ntid.x;
	mov.u32 	%r81, %ctaid.x;
	mad.lo.s32 	%r1, %r80, %r81, %r79;
	mul.wide.u32 	%rd51, %r79, 48;
	add.s64 	%rd2, %rd50, %rd51;
	setp.gt.s32 	%p3, %r1, 479999;
	@%p3 bra 	$L__BB1_39;
	ld.param.u32 	%r230, [_Z13render_pixelsP17curandStateXORWOWPK5worldiiiP3vec_param_4];
	setp.lt.s32 	%p4, %r230, 1;
	mov.f64 	%fd393, 0d0000000000000000;
	mov.f64 	%fd394, %fd393;
	mov.f64 	%fd395, %fd393;
	@%p4 bra 	$L__BB1_38;
	mul.hi.s32 	%r83, %r1, 1374389535;
	shr.u32 	%r84, %r83, 31;
	shr.s32 	%r85, %r83, 8;
	add.s32 	%r3, %r85, %r84;
	mul.lo.s32 	%r86, %r3, 800;
	sub.s32 	%r2, %r1, %r86;
	ld.global.v2.u32 	{%r24, %r271}, [%rd2];
	ld.global.v2.u32 	{%r270, %r269}, [%rd2+8];
	ld.global.v2.u32 	{%r268, %r267}, [%rd2+16];
	cvt.rn.f64.s32 	%fd106, %r76;
	cvt.rn.f64.s32 	%fd107, %r77;
	div.rn.f64 	%fd108, %fd106, %fd107;
	add.f64 	%fd109, %fd108, %fd108;
	div.rn.f64 	%fd1, %fd109, %fd106;
	mov.f64 	%fd110, 0d4000000000000000;
	div.rn.f64 	%fd2, %fd110, %fd107;
	mul.f64 	%fd3, %fd109, 0d3FE0000000000000;
	ld.global.f64 	%fd4, [WHITE];
	ld.global.f64 	%fd5, [WHITE+8];
	ld.global.f64 	%fd6, [WHITE+16];
	ld.global.u32 	%r10, [%rd1+2160];
	ld.global.f64 	%fd7, [BLACK];
	ld.global.f64 	%fd8, [BLACK+8];
	ld.global.f64 	%fd9, [BLACK+16];
	ld.global.f64 	%fd10, [BLUE];
	ld.global.f64 	%fd11, [BLUE+8];
	mov.f64 	%fd395, 0d0000000000000000;
	mov.b32 	%r232, 0;
	ld.global.f64 	%fd12, [BLUE+16];
	mov.f64 	%fd394, %fd395;
	mov.f64 	%fd393, %fd395;
$L__BB1_3:
	shr.u32 	%r88, %r271, 2;
	xor.b32  	%r89, %r88, %r271;
	shl.b32 	%r90, %r267, 4;
	shl.b32 	%r91, %r89, 1;
	xor.b32  	%r92, %r90, %r91;
	xor.b32  	%r93, %r92, %r267;
	xor.b32  	%r18, %r93, %r89;
	add.s32 	%r94, %r24, %r18;
	add.s32 	%r95, %r94, 362437;
	shr.u32 	%r96, %r270, 2;
	xor.b32  	%r97, %r96, %r270;
	shl.b32 	%r98, %r18, 4;
	shl.b32 	%r99, %r97, 1;
	xor.b32  	%r100, %r99, %r98;
	xor.b32  	%r101, %r100, %r97;
	xor.b32  	%r19, %r101, %r18;
	add.s32 	%r102, %r24, %r19;
	add.s32 	%r103, %r102, 724874;
	cvt.u64.u32 	%rd52, %r95;
	mul.wide.u32 	%rd53, %r103, 2097152;
	xor.b64  	%rd54, %rd53, %rd52;
	cvt.rn.f64.u64 	%fd112, %rd54;
	fma.rn.f64 	%fd113, %fd112, 0d3CA0000000000000, 0d3C90000000000000;
	cvt.rn.f64.s32 	%fd114, %r2;
	add.f64 	%fd115, %fd113, %fd114;
	mul.f64 	%fd116, %fd1, %fd115;
	sub.f64 	%fd117, %fd116, %fd3;
	shr.u32 	%r104, %r269, 2;
	xor.b32  	%r105, %r104, %r269;
	shl.b32 	%r106, %r19, 4;
	shl.b32 	%r107, %r105, 1;
	xor.b32  	%r108, %r107, %r106;
	xor.b32  	%r109, %r108, %r105;
	xor.b32  	%r20, %r109, %r19;
	add.s32 	%r110, %r24, %r20;
	add.s32 	%r111, %r110, 1087311;
	shr.u32 	%r112, %r268, 2;
	xor.b32  	%r113, %r112, %r268;
	shl.b32 	%r114, %r20, 4;
	shl.b32 	%r115, %r113, 1;
	xor.b32  	%r116, %r115, %r114;
	xor.b32  	%r117, %r116, %r113;
	xor.b32  	%r21, %r117, %r20;
	add.s32 	%r24, %r24, 1449748;
	add.s32 	%r118, %r21, %r24;
	cvt.u64.u32 	%rd55, %r111;
	mul.wide.u32 	%rd56, %r118, 2097152;
	xor.b64  	%rd57, %rd56, %rd55;
	cvt.rn.f64.u64 	%fd118, %rd57;
	fma.rn.f64 	%fd119, %fd118, 0d3CA0000000000000, 0d3C90000000000000;
	cvt.rn.f64.s32 	%fd120, %r3;
	add.f64 	%fd121, %fd119, %fd120;
	mul.f64 	%fd122, %fd2, %fd121;
	mov.f64 	%fd123, 0d3FF0000000000000;
	sub.f64 	%fd124, %fd123, %fd122;
	mul.f64 	%fd125, %fd124, %fd124;
	fma.rn.f64 	%fd126, %fd117, %fd117, %fd125;
	add.f64 	%fd127, %fd126, 0d3FF0000000000000;
	sqrt.rn.f64 	%fd128, %fd127;
	rcp.rn.f64 	%fd365, %fd128;
	mul.f64 	%fd367, %fd117, %fd365;
	mul.f64 	%fd20, %fd124, %fd365;
	mov.f64 	%fd368, 0d0000000000000000;
	mov.b32 	%r239, 0;
	mov.u32 	%r271, %r267;
	mov.u32 	%r270, %r18;
	mov.u32 	%r269, %r19;
	mov.u32 	%r268, %r20;
	mov.u32 	%r267, %r21;
	mov.f64 	%fd369, %fd368;
	mov.f64 	%fd370, %fd368;
	mov.f64 	%fd371, %fd6;
	mov.f64 	%fd372, %fd5;
	mov.f64 	%fd373, %fd4;
$L__BB1_4:
	setp.lt.s32 	%p6, %r10, 1;
	mov.pred 	%p55, -1;
	mov.b64 	%rd137, 0;
	mov.f64 	%fd375, 0d7FF0000000000000;
	@%p6 bra 	$L__BB1_27;
	setp.lt.s32 	%p7, %r10, 4;
	mov.f64 	%fd375, 0d7FF0000000000000;
	mov.b64 	%rd138, 0;
	mov.b32 	%r248, 0;
	mov.u64 	%rd137, %rd138;
	@%p7 bra 	$L__BB1_16;
	ld.param.u64 	%rd134, [_Z13render_pixelsP17curandStateXORWOWPK5worldiiiP3vec_param_1];
	and.b32  	%r120, %r10, 2147483644;
	neg.s32 	%r246, %r120;
	cvta.to.global.u64 	%rd65, %rd134;
	add.s64 	%rd133, %rd65, 280;
	mov.f64 	%fd375, 0d7FF0000000000000;
	mov.b64 	%rd138, 0;
$L__BB1_7:
	.pragma "nounroll";
	ld.global.f64 	%fd133, [%rd133+-280];
	ld.global.f64 	%fd134, [%rd133+-272];
	ld.global.f64 	%fd135, [%rd133+-264];
	ld.global.f64 	%fd136, [%rd133+-216];
	sub.f64 	%fd137, %fd370, %fd133;
	sub.f64 	%fd138, %fd369, %fd134;
	sub.f64 	%fd139, %fd368, %fd135;
	mul.f64 	%fd140, %fd20, %fd138;
	fma.rn.f64 	%fd141, %fd367, %fd137, %fd140;
	fma.rn.f64 	%fd142, %fd365, %fd139, %fd141;
	add.f64 	%fd29, %fd142, %fd142;
	mul.f64 	%fd143, %fd138, %fd138;
	fma.rn.f64 	%fd144, %fd137, %fd137, %fd143;
	fma.rn.f64 	%fd145, %fd139, %fd139, %fd144;
	mul.f64 	%fd146, %fd136, %fd136;
	sub.f64 	%fd147, %fd145, %fd146;
	mul.f64 	%fd148, %fd147, 0dC010000000000000;
	fma.rn.f64 	%fd30, %fd29, %fd29, %fd148;
	setp.lt.f64 	%p8, %fd30, 0d0000000000000000;
	@%p8 bra 	$L__BB1_9;
	sqrt.rn.f64 	%fd149, %fd30;
	neg.f64 	%fd150, %fd29;
	setp.lt.f64 	%p9, %fd149, %fd150;
	sub.f64 	%fd151, %fd150, %fd149;
	sub.f64 	%fd152, %fd149, %fd29;
	selp.f64 	%fd153, %fd151, %fd152, %p9;
	mul.f64 	%fd154, %fd153, 0d3FE0000000000000;
	setp.lt.f64 	%p10, %fd154, 0d3EB0C6F7A0B5ED8D;
	setp.ge.f64 	%p11, %fd154, %fd375;
	or.pred  	%p12, %p10, %p11;
	selp.f64 	%fd375, %fd375, %fd154, %p12;
	add.s64 	%rd66, %rd133, -280;
	selp.b64 	%rd137, %rd137, %rd66, %p12;
	selp.b64 	%rd138, %rd138, %rd134, %p12;
$L__BB1_9:
	ld.global.f64 	%fd156, [%rd133+-208];
	ld.global.f64 	%fd157, [%rd133+-200];
	ld.global.f64 	%fd158, [%rd133+-192];
	ld.global.f64 	%fd159, [%rd133+-144];
	sub.f64 	%fd160, %fd370, %fd156;
	sub.f64 	%fd161, %fd369, %fd157;
	sub.f64 	%fd162, %fd368, %fd158;
	mul.f64 	%fd163, %fd20, %fd161;
	fma.rn.f64 	%fd164, %fd367, %fd160, %fd163;
	fma.rn.f64 	%fd165, %fd365, %fd162, %fd164;
	add.f64 	%fd33, %fd165, %fd165;
	mul.f64 	%fd166, %fd161, %fd161;
	fma.rn.f64 	%fd167, %fd160, %fd160, %fd166;
	fma.rn.f64 	%fd168, %fd162, %fd162, %fd167;
	mul.f64 	%fd169, %fd159, %fd159;
	sub.f64 	%fd170, %fd168, %fd169;
	mul.f64 	%fd171, %fd170, 0dC010000000000000;
	fma.rn.f64 	%fd34, %fd33, %fd33, %fd171;
	setp.lt.f64 	%p13, %fd34, 0d0000000000000000;
	@%p13 bra 	$L__BB1_11;
	sqrt.rn.f64 	%fd172, %fd34;
	neg.f64 	%fd173, %fd33;
	setp.lt.f64 	%p14, %fd172, %fd173;
	sub.f64 	%fd174, %fd173, %fd172;
	sub.f64 	%fd175, %fd172, %fd33;
	selp.f64 	%fd176, %fd174, %fd175, %p14;
	mul.f64 	%fd177, %fd176, 0d3FE0000000000000;
	setp.lt.f64 	%p15, %fd177, 0d3EB0C6F7A0B5ED8D;
	setp.ge.f64 	%p16, %fd177, %fd375;
	or.pred  	%p17, %p15, %p16;
	add.s64 	%rd67, %rd134, 72;
	selp.f64 	%fd375, %fd375, %fd177, %p17;
	add.s64 	%rd68, %rd133, -208;
	selp.b64 	%rd137, %rd137, %rd68, %p17;
	selp.b64 	%rd138, %rd138, %rd67, %p17;
$L__BB1_11:
	ld.global.f64 	%fd179, [%rd133+-136];
	ld.global.f64 	%fd180, [%rd133+-128];
	ld.global.f64 	%fd181, [%rd133+-120];
	ld.global.f64 	%fd182, [%rd133+-72];
	sub.f64 	%fd183, %fd370, %fd179;
	sub.f64 	%fd184, %fd369, %fd180;
	sub.f64 	%fd185, %fd368, %fd181;
	mul.f64 	%fd186, %fd20, %fd184;
	fma.rn.f64 	%fd187, %fd367, %fd183, %fd186;
	fma.rn.f64 	%fd188, %fd365, %fd185, %fd187;
	add.f64 	%fd37, %fd188, %fd188;
	mul.f64 	%fd189, %fd184, %fd184;
	fma.rn.f64 	%fd190, %fd183, %fd183, %fd189;
	fma.rn.f64 	%fd191, %fd185, %fd185, %fd190;
	mul.f64 	%fd192, %fd182, %fd182;
	sub.f64 	%fd193, %fd191, %fd192;
	mul.f64 	%fd194, %fd193, 0dC010000000000000;
	fma.rn.f64 	%fd38, %fd37, %fd37, %fd194;
	setp.lt.f64 	%p18, %fd38, 0d0000000000000000;
	@%p18 bra 	$L__BB1_13;
	sqrt.rn.f64 	%fd195, %fd38;
	neg.f64 	%fd196, %fd37;
	setp.lt.f64 	%p19, %fd195, %fd196;
	sub.f64 	%fd197, %fd196, %fd195;
	sub.f64 	%fd198, %fd195, %fd37;
	selp.f64 	%fd199, %fd197, %fd198, %p19;
	mul.f64 	%fd200, %fd199, 0d3FE0000000000000;
	setp.lt.f64 	%p20, %fd200, 0d3EB0C6F7A0B5ED8D;
	setp.ge.f64 	%p21, %fd200, %fd375;
	or.pred  	%p22, %p20, %p21;
	add.s64 	%rd69, %rd134, 144;
	selp.f64 	%fd375, %fd375, %fd200, %p22;
	add.s64 	%rd70, %rd133, -136;
	selp.b64 	%rd137, %rd137, %rd70, %p22;
	selp.b64 	%rd138, %rd138, %rd69, %p22;
$L__BB1_13:
	ld.global.f64 	%fd202, [%rd133+-64];
	ld.global.f64 	%fd203, [%rd133+-56];
	ld.global.f64 	%fd204, [%rd133+-48];
	ld.global.f64 	%fd205, [%rd133];
	sub.f64 	%fd206, %fd370, %fd202;
	sub.f64 	%fd207, %fd369, %fd203;
	sub.f64 	%fd208, %fd368, %fd204;
	mul.f64 	%fd209, %fd20, %fd207;
	fma.rn.f64 	%fd210, %fd367, %fd206, %fd209;
	fma.rn.f64 	%fd211, %fd365, %fd208, %fd210;
	add.f64 	%fd41, %fd211, %fd211;
	mul.f64 	%fd212, %fd207, %fd207;
	fma.rn.f64 	%fd213, %fd206, %fd206, %fd212;
	fma.rn.f64 	%fd214, %fd208, %fd208, %fd213;
	mul.f64 	%fd215, %fd205, %fd205;
	sub.f64 	%fd216, %fd214, %fd215;
	mul.f64 	%fd217, %fd216, 0dC010000000000000;
	fma.rn.f64 	%fd42, %fd41, %fd41, %fd217;
	setp.lt.f64 	%p23, %fd42, 0d0000000000000000;
	@%p23 bra 	$L__BB1_15;
	sqrt.rn.f64 	%fd218, %fd42;
	neg.f64 	%fd219, %fd41;
	setp.lt.f64 	%p24, %fd218, %fd219;
	sub.f64 	%fd220, %fd219, %fd218;
	sub.f64 	%fd221, %fd218, %fd41;
	selp.f64 	%fd222, %fd220, %fd221, %p24;
	mul.f64 	%fd223, %fd222, 0d3FE0000000000000;
	setp.lt.f64 	%p25, %fd223, 0d3EB0C6F7A0B5ED8D;
	setp.ge.f64 	%p26, %fd223, %fd375;
	or.pred  	%p27, %p25, %p26;
	add.s64 	%rd71, %rd134, 216;
	selp.f64 	%fd375, %fd375, %fd223, %p27;
	add.s64 	%rd72, %rd133, -64;
	selp.b64 	%rd137, %rd137, %rd72, %p27;
	selp.b64 	%rd138, %rd138, %rd71, %p27;
$L__BB1_15:
	and.b32  	%r248, %r10, 2147483644;
	add.s32 	%r246, %r246, 4;
	add.s64 	%rd134, %rd134, 288;
	add.s64 	%rd133, %rd133, 288;
	setp.ne.s32 	%p28, %r246, 0;
	@%p28 bra 	$L__BB1_7;
$L__BB1_16:
	and.b32  	%r121, %r10, 3;
	setp.eq.s32 	%p29, %r121, 0;
	@%p29 bra 	$L__BB1_26;
	setp.eq.s32 	%p30, %r121, 1;
	@%p30 bra 	$L__BB1_23;
	ld.param.u64 	%rd126, [_Z13render_pixelsP17curandStateXORWOWPK5worldiiiP3vec_param_1];
	cvta.to.global.u64 	%rd75, %rd126;
	mul.wide.u32 	%rd76, %r248, 72;
	add.s64 	%rd77, %rd75, %rd76;
	ld.global.f64 	%fd226, [%rd77];
	ld.global.f64 	%fd227, [%rd77+8];
	ld.global.f64 	%fd228, [%rd77+16];
	ld.global.f64 	%fd229, [%rd77+64];
	sub.f64 	%fd230, %fd370, %fd226;
	sub.f64 	%fd231, %fd369, %fd227;
	sub.f64 	%fd232, %fd368, %fd228;
	mul.f64 	%fd233, %fd20, %fd231;
	fma.rn.f64 	%fd234, %fd367, %fd230, %fd233;
	fma.rn.f64 	%fd235, %fd365, %fd232, %fd234;
	add.f64 	%fd47, %fd235, %fd235;
	mul.f64 	%fd236, %fd231, %fd231;
	fma.rn.f64 	%fd237, %fd230, %fd230, %fd236;
	fma.rn.f64 	%fd238, %fd232, %fd232, %fd237;
	mul.f64 	%fd239, %fd229, %fd229;
	sub.f64 	%fd240, %fd238, %fd239;
	mul.f64 	%fd241, %fd240, 0dC010000000000000;
	fma.rn.f64 	%fd48, %fd47, %fd47, %fd241;
	setp.lt.f64 	%p31, %fd48, 0d0000000000000000;
	@%p31 bra 	$L__BB1_20;
	ld.param.u64 	%rd127, [_Z13render_pixelsP17curandStateXORWOWPK5worldiiiP3vec_param_1];
	sqrt.rn.f64 	%fd242, %fd48;
	neg.f64 	%fd243, %fd47;
	setp.lt.f64 	%p32, %fd242, %fd243;
	sub.f64 	%fd244, %fd243, %fd242;
	sub.f64 	%fd245, %fd242, %fd47;
	selp.f64 	%fd246, %fd244, %fd245, %p32;
	mul.f64 	%fd247, %fd246, 0d3FE0000000000000;
	setp.lt.f64 	%p33, %fd247, 0d3EB0C6F7A0B5ED8D;
	setp.ge.f64 	%p34, %fd247, %fd375;
	or.pred  	%p35, %p33, %p34;
	selp.f64 	%fd375, %fd375, %fd247, %p35;
	cvta.to.global.u64 	%rd78, %rd127;
	add.s64 	%rd80, %rd78, %rd76;
	selp.b64 	%rd137, %rd137, %rd80, %p35;
	add.s64 	%rd81, %rd127, %rd76;
	selp.b64 	%rd138, %rd138, %rd81, %p35;
$L__BB1_20:
	ld.param.u64 	%rd128, [_Z13render_pixelsP17curandStateXORWOWPK5worldiiiP3vec_param_1];
	cvta.to.global.u64 	%rd82, %rd128;
	add.s64 	%rd84, %rd82, %rd76;
	ld.global.f64 	%fd249, [%rd84+72];
	ld.global.f64 	%fd250, [%rd84+80];
	ld.global.f64 	%fd251, [%rd84+88];
	ld.global.f64 	%fd252, [%rd84+136];
	sub.f64 	%fd253, %fd370, %fd249;
	sub.f64 	%fd254, %fd369, %fd250;
	sub.f64 	%fd255, %fd368, %fd251;
	mul.f64 	%fd256, %fd20, %fd254;
	fma.rn.f64 	%fd257, %fd367, %fd253, %fd256;
	fma.rn.f64 	%fd258, %fd365, %fd255, %fd257;
	add.f64 	%fd51, %fd258, %fd258;
	mul.f64 	%fd259, %fd254, %fd254;
	fma.rn.f64 	%fd260, %fd253, %fd253, %fd259;
	fma.rn.f64 	%fd261, %fd255, %fd255, %fd260;
	mul.f64 	%fd262, %fd252, %fd252;
	sub.f64 	%fd263, %fd261, %fd262;
	mul.f64 	%fd264, %fd263, 0dC010000000000000;
	fma.rn.f64 	%fd52, %fd51, %fd51, %fd264;
	setp.lt.f64 	%p36, %fd52, 0d0000000000000000;
	@%p36 bra 	$L__BB1_22;
	ld.param.u64 	%rd129, [_Z13render_pixelsP17curandStateXORWOWPK5worldiiiP3vec_param_1];
	sqrt.rn.f64 	%fd265, %fd52;
	neg.f64 	%fd266, %fd51;
	setp.lt.f64 	%p37, %fd265, %fd266;
	sub.f64 	%fd267, %fd266, %fd265;
	sub.f64 	%fd268, %fd265, %fd51;
	selp.f64 	%fd269, %fd267, %fd268, %p37;
	mul.f64 	%fd270, %fd269, 0d3FE0000000000000;
	setp.lt.f64 	%p38, %fd270, 0d3EB0C6F7A0B5ED8D;
	setp.ge.f64 	%p39, %fd270, %fd375;
	or.pred  	%p40, %p38, %p39;
	add.s64 	%rd86, %rd129, %rd76;
	add.s64 	%rd87, %rd86, 72;
	selp.f64 	%fd375, %fd375, %fd270, %p40;
	cvta.to.global.u64 	%rd88, %rd129;
	add.s64 	%rd89, %rd88, %rd76;
	add.s64 	%rd90, %rd89, 72;
	selp.b64 	%rd137, %rd137, %rd90, %p40;
	selp.b64 	%rd138, %rd138, %rd87, %p40;
$L__BB1_22:
	add.s32 	%r248, %r248, 2;
$L__BB1_23:
	and.b32  	%r122, %r10, 1;
	setp.eq.b32 	%p41, %r122, 1;
	not.pred 	%p42, %p41;
	@%p42 bra 	$L__BB1_26;
	ld.param.u64 	%rd130, [_Z13render_pixelsP17curandStateXORWOWPK5worldiiiP3vec_param_1];
	cvta.to.global.u64 	%rd91, %rd130;
	mul.wide.u32 	%rd92, %r248, 72;
	add.s64 	%rd93, %rd91, %rd92;
	ld.global.f64 	%fd272, [%rd93];
	ld.global.f64 	%fd273, [%rd93+8];
	ld.global.f64 	%fd274, [%rd93+16];
	ld.global.f64 	%fd275, [%rd93+64];
	sub.f64 	%fd276, %fd370, %fd272;
	sub.f64 	%fd277, %fd369, %fd273;
	sub.f64 	%fd278, %fd368, %fd274;
	mul.f64 	%fd279, %fd20, %fd277;
	fma.rn.f64 	%fd280, %fd367, %fd276, %fd279;
	fma.rn.f64 	%fd281, %fd365, %fd278, %fd280;
	add.f64 	%fd57, %fd281, %fd281;
	mul.f64 	%fd282, %fd277, %fd277;
	fma.rn.f64 	%fd283, %fd276, %fd276, %fd282;
	fma.rn.f64 	%fd284, %fd278, %fd278, %fd283;
	mul.f64 	%fd285, %fd275, %fd275;
	sub.f64 	%fd286, %fd284, %fd285;
	mul.f64 	%fd287, %fd286, 0dC010000000000000;
	fma.rn.f64 	%fd58, %fd57, %fd57, %fd287;
	setp.lt.f64 	%p43, %fd58, 0d0000000000000000;
	@%p43 bra 	$L__BB1_26;
	ld.param.u64 	%rd131, [_Z13render_pixelsP17curandStateXORWOWPK5worldiiiP3vec_param_1];
	sqrt.rn.f64 	%fd288, %fd58;
	neg.f64 	%fd289, %fd57;
	setp.lt.f64 	%p44, %fd288, %fd289;
	sub.f64 	%fd290, %fd289, %fd288;
	sub.f64 	%fd291, %fd288, %fd57;
	selp.f64 	%fd292, %fd290, %fd291, %p44;
	mul.f64 	%fd293, %fd292, 0d3FE0000000000000;
	setp.lt.f64 	%p45, %fd293, 0d3EB0C6F7A0B5ED8D;
	setp.ge.f64 	%p46, %fd293, %fd375;
	or.pred  	%p47, %p45, %p46;
	add.s64 	%rd95, %rd131, %rd92;
	selp.f64 	%fd375, %fd375, %fd293, %p47;
	cvta.to.global.u64 	%rd96, %rd131;
	add.s64 	%rd97, %rd96, %rd92;
	selp.b64 	%rd137, %rd137, %rd97, %p47;
	selp.b64 	%rd138, %rd138, %rd95, %p47;
$L__BB1_26:
	setp.eq.s64 	%p55, %rd138, 0;
$L__BB1_27:
	@%p55 bra 	$L__BB1_36;
	fma.rn.f64 	%fd370, %fd367, %fd375, %fd370;
	fma.rn.f64 	%fd369, %fd20, %fd375, %fd369;
	fma.rn.f64 	%fd368, %fd365, %fd375, %fd368;
	ld.global.f64 	%fd295, [%rd137];
	ld.global.f64 	%fd296, [%rd137+8];
	ld.global.f64 	%fd297, [%rd137+16];
	sub.f64 	%fd298, %fd370, %fd295;
	sub.f64 	%fd299, %fd369, %fd296;
	sub.f64 	%fd300, %fd368, %fd297;
	mul.f64 	%fd301, %fd299, %fd299;
	fma.rn.f64 	%fd302, %fd298, %fd298, %fd301;
	fma.rn.f64 	%fd303, %fd300, %fd300, %fd302;
	sqrt.rn.f64 	%fd304, %fd303;
	rcp.rn.f64 	%fd305, %fd304;
	mul.f64 	%fd65, %fd298, %fd305;
	mul.f64 	%fd66, %fd299, %fd305;
	mul.f64 	%fd67, %fd300, %fd305;
	ld.global.f64 	%fd306, [%rd137+48];
	setp.neu.f64 	%p48, %fd306, 0d0000000000000000;
	@%p48 bra 	$L__BB1_31;
$L__BB1_29:
	shr.u32 	%r178, %r271, 2;
	xor.b32  	%r179, %r178, %r271;
	shl.b32 	%r180, %r267, 4;
	shl.b32 	%r181, %r179, 1;
	xor.b32  	%r182, %r180, %r181;
	xor.b32  	%r183, %r182, %r267;
	xor.b32  	%r184, %r183, %r179;
	add.s32 	%r185, %r24, %r184;
	add.s32 	%r186, %r185, 362437;
	shr.u32 	%r187, %r270, 2;
	xor.b32  	%r188, %r187, %r270;
	shl.b32 	%r189, %r184, 4;
	shl.b32 	%r190, %r188, 1;
	xor.b32  	%r191, %r190, %r189;
	xor.b32  	%r192, %r191, %r188;
	xor.b32  	%r271, %r192, %r184;
	add.s32 	%r193, %r24, %r271;
	add.s32 	%r194, %r193, 724874;
	cvt.u64.u32 	%rd113, %r186;
	mul.wide.u32 	%rd114, %r194, 2097152;
	xor.b64  	%rd115, %rd114, %rd113;
	cvt.rn.f64.u64 	%fd338, %rd115;
	fma.rn.f64 	%fd68, %fd338, 0d3CA0000000000000, 0d3C90000000000000;
	shr.u32 	%r195, %r269, 2;
	xor.b32  	%r196, %r195, %r269;
	shl.b32 	%r197, %r271, 4;
	shl.b32 	%r198, %r196, 1;
	xor.b32  	%r199, %r198, %r197;
	xor.b32  	%r200, %r199, %r196;
	xor.b32  	%r270, %r200, %r271;
	add.s32 	%r201, %r24, %r270;
	add.s32 	%r202, %r201, 1087311;
	shr.u32 	%r203, %r268, 2;
	xor.b32  	%r204, %r203, %r268;
	shl.b32 	%r205, %r270, 4;
	shl.b32 	%r206, %r204, 1;
	xor.b32  	%r207, %r206, %r205;
	xor.b32  	%r208, %r207, %r204;
	xor.b32  	%r269, %r208, %r270;
	add.s32 	%r209, %r24, %r269;
	add.s32 	%r210, %r209, 1449748;
	cvt.u64.u32 	%rd116, %r202;
	mul.wide.u32 	%rd117, %r210, 2097152;
	xor.b64  	%rd118, %rd117, %rd116;
	cvt.rn.f64.u64 	%fd339, %rd118;
	fma.rn.f64 	%fd69, %fd339, 0d3CA0000000000000, 0d3C90000000000000;
	shr.u32 	%r211, %r267, 2;
	xor.b32  	%r212, %r211, %r267;
	shl.b32 	%r213, %r269, 4;
	shl.b32 	%r214, %r212, 1;
	xor.b32  	%r215, %r214, %r213;
	xor.b32  	%r216, %r215, %r212;
	xor.b32  	%r268, %r216, %r269;
	add.s32 	%r217, %r24, %r268;
	add.s32 	%r218, %r217, 1812185;
	shr.u32 	%r219, %r184, 2;
	xor.b32  	%r220, %r219, %r184;
	shl.b32 	%r221, %r268, 4;
	shl.b32 	%r222, %r220, 1;
	xor.b32  	%r223, %r222, %r221;
	xor.b32  	%r224, %r223, %r220;
	xor.b32  	%r267, %r224, %r268;
	add.s32 	%r24, %r24, 2174622;
	add.s32 	%r225, %r267, %r24;
	cvt.u64.u32 	%rd119, %r218;
	mul.wide.u32 	%rd120, %r225, 2097152;
	xor.b64  	%rd121, %rd120, %rd119;
	cvt.rn.f64.u64 	%fd340, %rd121;
	fma.rn.f64 	%fd70, %fd340, 0d3CA0000000000000, 0d3C90000000000000;
	mul.f64 	%fd341, %fd69, %fd69;
	fma.rn.f64 	%fd342, %fd68, %fd68, %fd341;
	fma.rn.f64 	%fd71, %fd70, %fd70, %fd342;
	setp.gtu.f64 	%p51, %fd71, 0d3FF0000000000000;
	@%p51 bra 	$L__BB1_29;
	sqrt.rn.f64 	%fd343, %fd71;
	rcp.rn.f64 	%fd344, %fd343;
	fma.rn.f64 	%fd387, %fd68, %fd344, %fd65;
	fma.rn.f64 	%fd388, %fd69, %fd344, %fd66;
	fma.rn.f64 	%fd389, %fd70, %fd344, %fd67;
	bra.uni 	$L__BB1_34;
$L__BB1_31:
	mul.f64 	%fd307, %fd20, %fd66;
	fma.rn.f64 	%fd308, %fd367, %fd65, %fd307;
	fma.rn.f64 	%fd309, %fd365, %fd67, %fd308;
	add.f64 	%fd310, %fd309, %fd309;
	mul.f64 	%fd311, %fd65, %fd310;
	sub.f64 	%fd75, %fd367, %fd311;
	mul.f64 	%fd312, %fd66, %fd310;
	sub.f64 	%fd76, %fd20, %fd312;
	mul.f64 	%fd313, %fd67, %fd310;
	sub.f64 	%fd77, %fd365, %fd313;
$L__BB1_32:
	mov.u32 	%r54, %r24;
	shr.u32 	%r123, %r271, 2;
	xor.b32  	%r124, %r123, %r271;
	shl.b32 	%r125, %r267, 4;
	shl.b32 	%r126, %r124, 1;
	xor.b32  	%r127, %r125, %r126;
	xor.b32  	%r128, %r127, %r267;
	xor.b32  	%r129, %r128, %r124;
	add.s32 	%r130, %r54, %r129;
	add.s32 	%r131, %r130, 362437;
	shr.u32 	%r132, %r270, 2;
	xor.b32  	%r133, %r132, %r270;
	shl.b32 	%r134, %r129, 4;
	shl.b32 	%r135, %r133, 1;
	xor.b32  	%r136, %r135, %r134;
	xor.b32  	%r137, %r136, %r133;
	xor.b32  	%r271, %r137, %r129;
	add.s32 	%r138, %r54, %r271;
	add.s32 	%r139, %r138, 724874;
	cvt.u64.u32 	%rd98, %r131;
	mul.wide.u32 	%rd99, %r139, 2097152;
	xor.b64  	%rd100, %rd99, %rd98;
	cvt.rn.f64.u64 	%fd314, %rd100;
	fma.rn.f64 	%fd78, %fd314, 0d3CA0000000000000, 0d3C90000000000000;
	shr.u32 	%r140, %r269, 2;
	xor.b32  	%r141, %r140, %r269;
	shl.b32 	%r142, %r271, 4;
	shl.b32 	%r143, %r141, 1;
	xor.b32  	%r144, %r143, %r142;
	xor.b32  	%r145, %r144, %r141;
	xor.b32  	%r270, %r145, %r271;
	add.s32 	%r146, %r54, %r270;
	add.s32 	%r147, %r146, 1087311;
	shr.u32 	%r148, %r268, 2;
	xor.b32  	%r149, %r148, %r268;
	shl.b32 	%r150, %r270, 4;
	shl.b32 	%r151, %r149, 1;
	xor.b32  	%r152, %r151, %r150;
	xor.b32  	%r153, %r152, %r149;
	xor.b32  	%r269, %r153, %r270;
	add.s32 	%r154, %r54, %r269;
	add.s32 	%r155, %r154, 1449748;
	cvt.u64.u32 	%rd101, %r147;
	mul.wide.u32 	%rd102, %r155, 2097152;
	xor.b64  	%rd103, %rd102, %rd101;
	cvt.rn.f64.u64 	%fd315, %rd103;
	fma.rn.f64 	%fd316, %fd315, 0d3CA0000000000000, 0d3C90000000000000;
	shr.u32 	%r156, %r267, 2;
	xor.b32  	%r157, %r156, %r267;
	shl.b32 	%r158, %r269, 4;
	shl.b32 	%r159, %r157, 1;
	xor.b32  	%r160, %r159, %r158;
	xor.b32  	%r161, %r160, %r157;
	xor.b32  	%r268, %r161, %r269;
	add.s32 	%r162, %r54, %r268;
	add.s32 	%r163, %r162, 1812185;
	shr.u32 	%r164, %r129, 2;
	xor.b32  	%r165, %r164, %r129;
	shl.b32 	%r166, %r268, 4;
	shl.b32 	%r167, %r165, 1;
	xor.b32  	%r168, %r167, %r166;
	xor.b32  	%r169, %r168, %r165;
	xor.b32  	%r267, %r169, %r268;
	add.s32 	%r24, %r54, 2174622;
	add.s32 	%r170, %r267, %r24;
	cvt.u64.u32 	%rd104, %r163;
	mul.wide.u32 	%rd105, %r170, 2097152;
	xor.b64  	%rd106, %rd105, %rd104;
	cvt.rn.f64.u64 	%fd317, %rd106;
	fma.rn.f64 	%fd318, %fd317, 0d3CA0000000000000, 0d3C90000000000000;
	mul.f64 	%fd319, %fd316, %fd316;
	fma.rn.f64 	%fd320, %fd78, %fd78, %fd319;
	fma.rn.f64 	%fd321, %fd318, %fd318, %fd320;
	setp.gtu.f64 	%p49, %fd321, 0d3FF0000000000000;
	@%p49 bra 	$L__BB1_32;
	mul.wide.u32 	%rd107, %r155, 2097152;
	add.s32 	%r173, %r54, %r270;
	add.s32 	%r174, %r173, 1087311;
	cvt.u64.u32 	%rd108, %r174;
	xor.b64  	%rd109, %rd107, %rd108;
	cvt.rn.f64.u64 	%fd322, %rd109;
	fma.rn.f64 	%fd323, %fd322, 0d3CA0000000000000, 0d3C90000000000000;
	mul.f64 	%fd324, %fd323, %fd323;
	fma.rn.f64 	%fd325, %fd78, %fd78, %fd324;
	add.s32 	%r24, %r54, 2174622;
	add.s32 	%r175, %r267, %r24;
	mul.wide.u32 	%rd110, %r175, 2097152;
	add.s32 	%r176, %r54, %r268;
	add.s32 	%r177, %r176, 1812185;
	cvt.u64.u32 	%rd111, %r177;
	xor.b64  	%rd112, %rd110, %rd111;
	cvt.rn.f64.u64 	%fd326, %rd112;
	fma.rn.f64 	%fd327, %fd326, 0d3CA0000000000000, 0d3C90000000000000;
	fma.rn.f64 	%fd328, %fd327, %fd327, %fd325;
	sqrt.rn.f64 	%fd329, %fd328;
	rcp.rn.f64 	%fd330, %fd329;
	mul.f64 	%fd331, %fd78, %fd330;
	mul.f64 	%fd332, %fd323, %fd330;
	mul.f64 	%fd333, %fd327, %fd330;
	ld.global.f64 	%fd334, [%rd137+56];
	fma.rn.f64 	%fd387, %fd331, %fd334, %fd75;
	fma.rn.f64 	%fd388, %fd332, %fd334, %fd76;
	fma.rn.f64 	%fd389, %fd333, %fd334, %fd77;
	mul.f64 	%fd335, %fd66, %fd388;
	fma.rn.f64 	%fd336, %fd65, %fd387, %fd335;
	fma.rn.f64 	%fd337, %fd67, %fd389, %fd336;
	setp.lt.f64 	%p50, %fd337, 0d0000000000000000;
	mov.f64 	%fd390, %fd7;
	mov.f64 	%fd391, %fd8;
	mov.f64 	%fd392, %fd9;
	@%p50 bra 	$L__BB1_37;
$L__BB1_34:
	mul.f64 	%fd345, %fd388, %fd388;
	fma.rn.f64 	%fd346, %fd387, %fd387, %fd345;
	fma.rn.f64 	%fd85, %fd389, %fd389, %fd346;
	setp.lt.f64 	%p52, %fd85, 0d3E7AD7F29ABCAF48;
	mov.f64 	%fd390, %fd7;
	mov.f64 	%fd391, %fd8;
	mov.f64 	%fd392, %fd9;
	@%p52 bra 	$L__BB1_37;
	sqrt.rn.f64 	%fd347, %fd85;
	rcp.rn.f64 	%fd348, %fd347;
	mul.f64 	%fd367, %fd387, %fd348;
	mul.f64 	%fd20, %fd388, %fd348;
	mul.f64 	%fd365, %fd389, %fd348;
	ld.global.f64 	%fd349, [%rd137+24];
	ld.global.f64 	%fd350, [%rd137+32];
	ld.global.f64 	%fd351, [%rd137+40];
	mul.f64 	%fd373, %fd373, %fd349;
	mul.f64 	%fd372, %fd372, %fd350;
	mul.f64 	%fd371, %fd371, %fd351;
	add.s32 	%r239, %r239, 1;
	setp.eq.s32 	%p53, %r239, 50;
	mov.f64 	%fd390, %fd7;
	mov.f64 	%fd391, %fd8;
	mov.f64 	%fd392, %fd9;
	@%p53 bra 	$L__BB1_37;
	bra.uni 	$L__BB1_4;
$L__BB1_36:
	add.f64 	%fd352, %fd20, 0d3FF0000000000000;
	mul.f64 	%fd353, %fd352, 0d3FE0000000000000;
	mov.f64 	%fd354, 0d3FF0000000000000;
	sub.f64 	%fd355, %fd354, %fd353;
	mul.f64 	%fd356, %fd353, %fd10;
	mul.f64 	%fd357, %fd353, %fd11;
	mul.f64 	%fd358, %fd353, %fd12;
	fma.rn.f64 	%fd359, %fd355, %fd4, %fd356;
	fma.rn.f64 	%fd360, %fd355, %fd5, %fd357;
	fma.rn.f64 	%fd361, %fd355, %fd6, %fd358;
	mul.f64 	%fd390, %fd373, %fd359;
	mul.f64 	%fd391, %fd372, %fd360;
	mul.f64 	%fd392, %fd371, %fd361;
$L__BB1_37:
	ld.param.u32 	%r231, [_Z13render_pixelsP17curandStateXORWOWPK5worldiiiP3vec_param_4];
	add.f64 	%fd395, %fd395, %fd390;
	add.f64 	%fd394, %fd394, %fd391;
	add.f64 	%fd393, %fd393, %fd392;
	add.s32 	%r232, %r232, 1;
	setp.ne.s32 	%p54, %r232, %r231;
	@%p54 bra 	$L__BB1_3;
$L__BB1_38:
	ld.param.u64 	%rd132, [_Z13render_pixelsP17curandStateXORWOWPK5worldiiiP3vec_param_5];
	mov.u32 	%r226, %ntid.x;
	mov.u32 	%r227, %ctaid.x;
	mov.u32 	%r228, %tid.x;
	mad.lo.s32 	%r229, %r226, %r227, %r228;
	cvta.to.global.u64 	%rd122, %rd132;
	mul.wide.s32 	%rd123, %r229, 24;
	add.s64 	%rd124, %rd122, %rd123;
	st.global.f64 	[%rd124], %fd395;
	st.global.f64 	[%rd124+8], %fd394;
	st.global.f64 	[%rd124+16], %fd393;
$L__BB1_39:
	ret;

}


// ===== COMPILED SASS (sm_100) =====

	.target	sm_100

	.elftype	@"ET_EXEC"


//--------------------- .note.nv.tkinfo           --------------------------
	.section	.note.nv.tkinfo,"",@"SHT_NOTE"
	.sectionflags	@"SHF_NOTE_NV_TKINFO"
	.tkinfo
        /*0018*/ 	.word	0x00000002
        /*0030*/ 	.string	""
        /*0030*/ 	.string	"ptxas"
        /*0030*/ 	.string	"Cuda compilation tools, release 13.0, V13.0.88"
        /*0030*/ 	.string	"Build cuda_13.0.r13.0/compiler.36424714_0"
        /*0030*/ 	.string	"-arch sm_100 -m 64 "



//--------------------- .note.nv.cuinfo           --------------------------
	.section	.note.nv.cuinfo,"",@"SHT_NOTE"
	.sectionflags	@"SHF_NOTE_NV_CUINFO"
        /*0018*/ 	.short	0x0002
        /*001a*/ 	.short	0x0064
        /*001c*/ 	.short	0x0082
	.zero		2


//--------------------- .nv.info                  --------------------------
	.section	.nv.info,"",@"SHT_CUDA_INFO"
	.align	4


	//----- nvinfo : EIATTR_REGCOUNT
	.align		4
        /*0000*/ 	.byte	0x04, 0x2f
        /*0002*/ 	.short	(.L_13 - .L_12)
	.align		4
.L_12:
        /*0004*/ 	.word	index@(_Z12setup_kernelP17curandStateXORWOW)
        /*0008*/ 	.word	0x0000001f


	//----- nvinfo : EIATTR_FRAME_SIZE
	.align		4
.L_13:
        /*000c*/ 	.byte	0x04, 0x11
        /*000e*/ 	.short	(.L_15 - .L_14)
	.align		4
.L_14:
        /*0010*/ 	.word	index@(_Z12setup_kernelP17curandStateXORWOW)
        /*0014*/ 	.word	0x00000000


	//----- nvinfo : EIATTR_REGCOUNT
	.align		4
.L_15:
        /*0018*/ 	.byte	0x04, 0x2f
        /*001a*/ 	.short	(.L_17 - .L_16)
	.align		4
.L_16:
        /*001c*/ 	.word	index@(_Z13render_pixelsP17curandStateXORWOWPK5worldiiiP3vec)
        /*0020*/ 	.word	0x00000058


	//----- nvinfo : EIATTR_FRAME_SIZE
	.align		4
.L_17:
        /*0024*/ 	.byte	0x04, 0x11
        /*0026*/ 	.short	(.L_19 - .L_18)
	.align		4
.L_18:
        /*0028*/ 	.word	index@($__internal_2_$__cuda_sm20_dsqrt_rn_f64_mediumpath_v1)
        /*002c*/ 	.word	0x00000000


	//----- nvinfo : EIATTR_FRAME_SIZE
	.align		4
.L_19:
        /*0030*/ 	.byte	0x04, 0x11
        /*0032*/ 	.short	(.L_21 - .L_20)
	.align		4
.L_20:
        /*0034*/ 	.word	index@($__internal_1_$__cuda_sm20_div_rn_f64_full)
        /*0038*/ 	.word	0x00000000


	//----- nvinfo : EIATTR_FRAME_SIZE
	.align		4
.L_21:
        /*003c*/ 	.byte	0x04, 0x11
        /*003e*/ 	.short	(.L_23 - .L_22)
	.align		4
.L_22:
        /*0040*/ 	.word	index@($__internal_0_$__cuda_sm20_dblrcp_rn_slowpath_v3)
        /*0044*/ 	.word	0x00000000


	//----- nvinfo : EIATTR_FRAME_SIZE
	.align		4
.L_23:
        /*0048*/ 	.byte	0x04, 0x11
        /*004a*/ 	.short	(.L_25 - .L_24)
	.align		4
.L_24:
        /*004c*/ 	.word	index@(_Z13render_pixelsP17curandStateXORWOWPK5worldiiiP3vec)
        /*0050*/ 	.word	0x00000000


	//----- nvinfo : EIATTR_MIN_STACK_SIZE
	.align		4
.L_25:
        /*0054*/ 	.byte	0x04, 0x12
        /*0056*/ 	.short	(.L_27 - .L_26)
	.align		4
.L_26:
        /*0058*/ 	.word	index@(_Z13render_pixelsP17curandStateXORWOWPK5worldiiiP3vec)
        /*005c*/ 	.word	0x00000000


	//----- nvinfo : EIATTR_MIN_STACK_SIZE
	.align		4
.L_27:
        /*0060*/ 	.byte	0x04, 0x12
        /*0062*/ 	.short	(.L_29 - .L_28)
	.align		4
.L_28:
        /*0064*/ 	.word	index@(_Z12setup_kernelP17curandStateXORWOW)
        /*0068*/ 	.word	0x00000000
.L_29:


//--------------------- .nv.compat                --------------------------
	.section	.nv.compat,"",@"SHT_CUDA_COMPAT_INFO"
	.align	4
        /*0000*/ 	.byte	0x02, 0x09, 0x00, 0x00, 0x02, 0x02, 0x01, 0x00, 0x02, 0x05, 0x05, 0x00, 0x03, 0x07, 0x01, 0x01
        /*0010*/ 	.byte	0x02, 0x03, 0x00, 0x00, 0x02, 0x06, 0x01, 0x00, 0x04, 0x0b, 0x08, 0x00, 0x01, 0x00, 0x00, 0x00
        /*0020*/ 	.byte	0x00, 0x00, 0x00, 0x00


//--------------------- .nv.info._Z13render_pixelsP17curandStateXORWOWPK5worldiiiP3vec --------------------------
	.section	.nv.info._Z13render_pixelsP17curandStateXORWOWPK5worldiiiP3vec,"",@"SHT_CUDA_INFO"
	.sectionflags	@""
	.align	4


	//----- nvinfo : EIATTR_CUDA_API_VERSION
	.align		4
        /*0000*/ 	.byte	0x04, 0x37
        /*0002*/ 	.short	(.L_31 - .L_30)
.L_30:
        /*0004*/ 	.word	0x00000082


	//----- nvinfo : EIATTR_KPARAM_INFO
	.align		4
.L_31:
        /*0008*/ 	.byte	0x04, 0x17
        /*000a*/ 	.short	(.L_33 - .L_32)
.L_32:
        /*000c*/ 	.word	0x00000000
        /*0010*/ 	.short	0x0005
        /*0012*/ 	.short	0x0020
        /*0014*/ 	.byte	0x00, 0xf5, 0x21, 0x00


	//----- nvinfo : EIATTR_KPARAM_INFO
	.align		4
.L_33:
        /*0018*/ 	.byte	0x04, 0x17
        /*001a*/ 	.short	(.L_35 - .L_34)
.L_34:
        /*001c*/ 	.word	0x00000000
        /*0020*/ 	.short	0x0004
        /*0022*/ 	.short	0x0018
        /*0024*/ 	.byte	0x00, 0xf0, 0x11, 0x00


	//----- nvinfo : EIATTR_KPARAM_INFO
	.align		4
.L_35:
        /*0028*/ 	.byte	0x04, 0x17
        /*002a*/ 	.short	(.L_37 - .L_36)
.L_36:
        /*002c*/ 	.word	0x00000000
        /*0030*/ 	.short	0x0003
        /*0032*/ 	.short	0x0014
        /*0034*/ 	.byte	0x00, 0xf0, 0x11, 0x00


	//----- nvinfo : EIATTR_KPARAM_INFO
	.align		4
.L_37:
        /*0038*/ 	.byte	0x04, 0x17
        /*003a*/ 	.short	(.L_39 - .L_38)
.L_38:
        /*003c*/ 	.word	0x00000000
        /*0040*/ 	.short	0x0002
        /*0042*/ 	.short	0x0010
        /*0044*/ 	.byte	0x00, 0xf0, 0x11, 0x00


	//----- nvinfo : EIATTR_KPARAM_INFO
	.align		4
.L_39:
        /*0048*/ 	.byte	0x04, 0x17
        /*004a*/ 	.short	(.L_41 - .L_40)
.L_40:
        /*004c*/ 	.word	0x00000000
        /*0050*/ 	.short	0x0001
        /*0052*/ 	.short	0x0008
        /*0054*/ 	.byte	0x00, 0xf5, 0x21, 0x00


	//----- nvinfo : EIATTR_KPARAM_INFO
	.align		4
.L_41:
        /*0058*/ 	.byte	0x04, 0x17
        /*005a*/ 	.short	(.L_43 - .L_42)
.L_42:
        /*005c*/ 	.word	0x00000000
        /*0060*/ 	.short	0x0000
        /*0062*/ 	.short	0x0000
        /*0064*/ 	.byte	0x00, 0xf5, 0x21, 0x00


	//----- nvinfo : EIATTR_SPARSE_MMA_MASK
	.align		4
.L_43:
        /*0068*/ 	.byte	0x03, 0x50
        /*006a*/ 	.short	0x0000


	//----- nvinfo : EIATTR_MAXREG_COUNT
	.align		4
        /*006c*/ 	.byte	0x03, 0x1b
        /*006e*/ 	.short	0x00ff


	//----- nvinfo : EIATTR_MERCURY_ISA_VERSION
	.align		4
        /*0070*/ 	.byte	0x03, 0x5f
        /*0072*/ 	.short	0x0101


	//----- nvinfo : EIATTR_VRC_CTA_INIT_COUNT
	.align		4
        /*0074*/ 	.byte	0x02, 0x4a
	.zero		1
	.zero		1


	//----- nvinfo : EIATTR_EXIT_INSTR_OFFSETS
	.align		4
        /*0078*/ 	.byte	0x04, 0x1c
        /*007a*/ 	.short	(.L_45 - .L_44)


	//   ....[0]....
.L_44:
        /*007c*/ 	.word	0x00000070


	//   ....[1]....
        /*0080*/ 	.word	0x00004920


	//----- nvinfo : EIATTR_CRS_STACK_SIZE
	.align		4
.L_45:
        /*0084*/ 	.byte	0x04, 0x1e
        /*0086*/ 	.short	(.L_47 - .L_46)
.L_46:
        /*0088*/ 	.word	0x00000000


	//----- nvinfo : EIATTR_CBANK_PARAM_SIZE
	.align		4
.L_47:
        /*008c*/ 	.byte	0x03, 0x19
        /*008e*/ 	.short	0x0028


	//----- nvinfo : EIATTR_PARAM_CBANK
	.align		4
        /*0090*/ 	.byte	0x04, 0x0a
        /*0092*/ 	.short	(.L_49 - .L_48)
	.align		4
.L_48:
        /*0094*/ 	.word	index@(.nv.constant0._Z13render_pixelsP17curandStateXORWOWPK5worldiiiP3vec)
        /*0098*/ 	.short	0x0380
        /*009a*/ 	.short	0x0028


	//----- nvinfo : EIATTR_SW_WAR
	.align		4
.L_49:
        /*009c*/ 	.byte	0x04, 0x36
        /*009e*/ 	.short	(.L_51 - .L_50)
.L_50:
        /*00a0*/ 	.word	0x00000008
.L_51:


//--------------------- .nv.info._Z12setup_kernelP17curandStateXORWOW --------------------------
	.section	.nv.info._Z12setup_kernelP17curandStateXORWOW,"",@"SHT_CUDA_INFO"
	.sectionflags	@""
	.align	4


	//----- nvinfo : EIATTR_CUDA_API_VERSION
	.align		4
        /*0000*/ 	.byte	0x04, 0x37
        /*0002*/ 	.short	(.L_53 - .L_52)
.L_52:
        /*0004*/ 	.word	0x00000082


	//----- nvinfo : EIATTR_KPARAM_INFO
	.align		4
.L_53:
        /*0008*/ 	.byte	0x04, 0x17
        /*000a*/ 	.short	(.L_55 - .L_54)
.L_54:
        /*000c*/ 	.word	0x00000000
        /*0010*/ 	.short	0x0000
        /*0012*/ 	.short	0x0000
        /*0014*/ 	.byte	0x00, 0xf5, 0x21, 0x00


	//----- nvinfo : EIATTR_SPARSE_MMA_MASK
	.align		4
.L_55:
        /*0018*/ 	.byte	0x03, 0x50
        /*001a*/ 	.short	0x0000


	//----- nvinfo : EIATTR_MAXREG_COUNT
	.align		4
        /*001c*/ 	.byte	0x03, 0x1b
        /*001e*/ 	.short	0x00ff


	//----- nvinfo : EIATTR_MERCURY_ISA_VERSION
	.align		4
        /*0020*/ 	.byte	0x03, 0x5f
        /*0022*/ 	.short	0x0101


	//----- nvinfo : EIATTR_VRC_CTA_INIT_COUNT
	.align		4
        /*0024*/ 	.byte	0x02, 0x4a
	.zero		1
	.zero		1


	//----- nvinfo : EIATTR_EXIT_INSTR_OFFSETS
	.align		4
        /*0028*/ 	.byte	0x04, 0x1c
        /*002a*/ 	.short	(.L_57 - .L_56)


	//   ....[0]....
.L_56:
        /*002c*/ 	.word	0x00000e80


	//----- nvinfo : EIATTR_CRS_STACK_SIZE
	.align		4
.L_57:
        /*0030*/ 	.byte	0x04, 0x1e
        /*0032*/ 	.short	(.L_59 - .L_58)
.L_58:
        /*0034*/ 	.word	0x00000000


	//----- nvinfo : EIATTR_CBANK_PARAM_SIZE
	.align		4
.L_59:
        /*0038*/ 	.byte	0x03, 0x19
        /*003a*/ 	.short	0x0008


	//----- nvinfo : EIATTR_PARAM_CBANK
	.align		4
        /*003c*/ 	.byte	0x04, 0x0a
        /*003e*/ 	.short	(.L_61 - .L_60)
	.align		4
.L_60:
        /*0040*/ 	.word	index@(.nv.constant0._Z12setup_kernelP17curandStateXORWOW)
        /*0044*/ 	.short	0x0380
        /*0046*/ 	.short	0x0008


	//----- nvinfo : EIATTR_SW_WAR
	.align		4
.L_61:
        /*0048*/ 	.byte	0x04, 0x36
        /*004a*/ 	.short	(.L_63 - .L_62)
.L_62:
        /*004c*/ 	.word	0x00000008
.L_63:


//--------------------- .nv.callgraph             --------------------------
	.section	.nv.callgraph,"",@"SHT_CUDA_CALLGRAPH"
	.align	4
	.sectionentsize	8
	.align		4
        /*0000*/ 	.word	0x00000000
	.align		4
        /*0004*/ 	.word	0xffffffff
	.align		4
        /*0008*/ 	.word	0x00000000
	.align		4
        /*000c*/ 	.word	0xfffffffe
	.align		4
        /*0010*/ 	.word	0x00000000
	.align		4
        /*0014*/ 	.word	0xfffffffd
	.align		4
        /*0018*/ 	.word	0x00000000
	.align		4
        /*001c*/ 	.word	0xfffffffc


//--------------------- .nv.constant4             --------------------------
	.section	.nv.constant4,"a",@progbits
	.align	8
	.align		8
.nv.constant4:
        /*0000*/ 	.dword	precalc_xorwow_matrix
	.align		8
        /*0008*/ 	.dword	precalc_xorwow_offset_matrix
	.align		8
        /*0010*/ 	.dword	mrg32k3aM1
	.align		8
        /*0018*/ 	.dword	mrg32k3aM2
	.align		8
        /*0020*/ 	.dword	mrg32k3aM1SubSeq
	.align		8
        /*0028*/ 	.dword	mrg32k3aM2SubSeq
	.align		8
        /*0030*/ 	.dword	mrg32k3aM1Seq
	.align		8
        /*0038*/ 	.dword	mrg32k3aM2Seq
	.align		8
        /*0040*/ 	.dword	BLACK
	.align		8
        /*0048*/ 	.dword	WHITE
	.align		8
        /*0050*/ 	.dword	BLUE


//--------------------- .nv.constant3             --------------------------
	.section	.nv.constant3,"a",@progbits
	.align	8
.nv.constant3:
	.type		__cr_lgamma_table,@object
	.size		__cr_lgamma_table,(.L_8 - __cr_lgamma_table)
__cr_lgamma_table:
        /*0000*/ 	.byte	0x00, 0x00, 0x00, 0x00, 0x00, 0x00, 0x00, 0x00, 0x00, 0x00, 0x00, 0x00, 0x00, 0x00, 0x00, 0x00
        /*0010*/ 	.byte	0xef, 0x39, 0xfa, 0xfe, 0x42, 0x2e, 0xe6, 0x3f, 0x02, 0x20, 0x2a, 0xfa, 0x0b, 0xab, 0xfc, 0x3f
        /*0020*/ 	.byte	0xf9, 0x2c, 0x92, 0x7c, 0xa7, 0x6c, 0x09, 0x40, 0xc9, 0x79, 0x44, 0x3c, 0x64, 0x26, 0x13, 0x40
        /*0030*/ 	.byte	0xca, 0x01, 0xcf, 0x3a, 0x27, 0x51, 0x1a, 0x40, 0x30, 0xcc, 0x2d, 0xf3, 0xe1, 0x0c, 0x21, 0x40
        /*0040*/ 	.byte	0x0d, 0xb7, 0xfc, 0x82, 0x8e, 0x35, 0x25, 0x40
.L_8:


//--------------------- .text._Z13render_pixelsP17curandStateXORWOWPK5worldiiiP3vec --------------------------
	.section	.text._Z13render_pixelsP17curandStateXORWOWPK5worldiiiP3vec,"ax",@progbits
	.align	128
        .global         _Z13render_pixelsP17curandStateXORWOWPK5worldiiiP3vec
        .type           _Z13render_pixelsP17curandStateXORWOWPK5worldiiiP3vec,@function
        .size           _Z13render_pixelsP17curandStateXORWOWPK5worldiiiP3vec,(.L_x_93 - _Z13render_pixelsP17curandStateXORWOWPK5worldiiiP3vec)
        .other          _Z13render_pixelsP17curandStateXORWOWPK5worldiiiP3vec,@"STO_CUDA_ENTRY STV_DEFAULT"
_Z13render_pixelsP17curandStateXORWOWPK5worldiiiP3vec:
.text._Z13render_pixelsP17curandStateXORWOWPK5worldiiiP3vec:
[----:B------:R-:W-:Y:S01]  /*0000*/  LDC R1, c[0x0][0x37c] ;  /* 0x0000df00ff017b82 */ /* 0x000fe20000000800 */
[----:B------:R-:W0:Y:S01]  /*0010*/  S2R R5, SR_TID.X ;  /* 0x0000000000057919 */ /* 0x000e220000002100 */
[----:B------:R-:W0:Y:S06]  /*0020*/  LDCU UR4, c[0x0][0x360] ;  /* 0x00006c00ff0477ac */ /* 0x000e2c0008000800 */
[----:B------:R-:W1:Y:S01]  /*0030*/  LDC.64 R2, c[0x0][0x380] ;  /* 0x0000e000ff027b82 */ /* 0x000e620000000a00 */
[----:B------:R-:W0:Y:S02]  /*0040*/  S2R R0, SR_CTAID.X ;  /* 0x0000000000007919 */ /* 0x000e240000002500 */
[----:B0-----:R-:W-:-:S05]  /*0050*/  IMAD R0, R0, UR4, R5 ;  /* 0x0000000400007c24 */ /* 0x001fca000f8e0205 */
[----:B------:R-:W-:-:S13]  /*0060*/  ISETP.GT.AND P0, PT, R0, 0x752ff, PT ;  /* 0x000752ff0000780c */ /* 0x000fda0003f04270 */
[----:B-1----:R-:W-:Y:S05]  /*0070*/  @P0 EXIT ;  /* 0x000000000000094d */ /* 0x002fea0003800000 */
[----:B------:R-:W0:Y:S01]  /*0080*/  LDCU UR4, c[0x0][0x398] ;  /* 0x00007300ff0477ac */ /* 0x000e220008000800 */
[----:B------:R-:W-:Y:S01]  /*0090*/  IMAD.WIDE.U32 R2, R5, 0x30, R2 ;  /* 0x0000003005027825 */ /* 0x000fe200078e0002 */
[----:B------:R-:W-:Y:S02]  /*00a0*/  CS2R R78, SRZ ;  /* 0x00000000004e7805 */ /* 0x000fe4000001ff00 */
[----:B------:R-:W-:Y:S02]  /*00b0*/  CS2R R76, SRZ ;  /* 0x00000000004c7805 */ /* 0x000fe4000001ff00 */
[----:B------:R-:W-:Y:S01]  /*00c0*/  CS2R R74, SRZ ;  /* 0x00000000004a7805 */ /* 0x000fe2000001ff00 */
[----:B------:R-:W1:Y:S01]  /*00d0*/  LDCU.64 UR12, c[0x0][0x358] ;  /* 0x00006b00ff0c77ac */ /* 0x000e620008000a00 */
[----:B0-----:R-:W-:-:S09]  /*00e0*/  UISETP.GE.AND UP0, UPT, UR4, 0x1, UPT ;  /* 0x000000010400788c */ /* 0x001fd2000bf06270 */
[----:B-1----:R-:W-:Y:S05]  /*00f0*/  BRA.U !UP0, `(.L_x_0) ;  /* 0x0000004508e47547 */ /* 0x002fea000b800000 */
[----:B------:R-:W0:Y:S01]  /*0100*/  LDCU.64 UR4, c[0x0][0x390] ;  /* 0x00007200ff0477ac */ /* 0x000e220008000a00 */
[----:B------:R-:W5:Y:S04]  /*0110*/  LDG.E.64 R12, desc[UR12][R2.64] ;  /* 0x0000000c020c7981 */ /* 0x000f68000c1e1b00 */
[----:B------:R-:W5:Y:S04]  /*0120*/  LDG.E.64 R8, desc[UR12][R2.64+0x8] ;  /* 0x0000080c02087981 */ /* 0x000f68000c1e1b00 */
[----:B------:R1:W5:Y:S01]  /*0130*/  LDG.E.64 R6, desc[UR12][R2.64+0x10] ;  /* 0x0000100c02067981 */ /* 0x000362000c1e1b00 */
[----:B------:R-:W-:Y:S01]  /*0140*/  IMAD.MOV.U32 R10, RZ, RZ, 0x1 ;  /* 0x00000001ff0a7424 */ /* 0x000fe200078e00ff */
[----:B0-----:R-:W0:Y:S08]  /*0150*/  I2F.F64 R4, UR5 ;  /* 0x0000000500047d12 */ /* 0x001e300008201c00 */
[----:B0-----:R-:W0:Y:S02]  /*0160*/  MUFU.RCP64H R11, R5 ;  /* 0x00000005000b7308 */ /* 0x001e240000001800 */
[----:B0-----:R-:W-:-:S08]  /*0170*/  DFMA R14, -R4, R10, 1 ;  /* 0x3ff00000040e742b */ /* 0x001fd0000000010a */
[----:B------:R-:W-:-:S08]  /*0180*/  DFMA R14, R14, R14, R14 ;  /* 0x0000000e0e0e722b */ /* 0x000fd0000000000e */
[----:B------:R-:W-:Y:S02]  /*0190*/  DFMA R10, R10, R14, R10 ;  /* 0x0000000e0a0a722b */ /* 0x000fe4000000000a */
[----:B------:R-:W0:Y:S06]  /*01a0*/  I2F.F64 R14, UR4 ;  /* 0x00000004000e7d12 */ /* 0x000e2c0008201c00 */
[----:B------:R-:W-:-:S08]  /*01b0*/  DFMA R16, -R4, R10, 1 ;  /* 0x3ff000000410742b */ /* 0x000fd0000000010a */
[----:B------:R-:W-:Y:S01]  /*01c0*/  DFMA R16, R10, R16, R10 ;  /* 0x000000100a10722b */ /* 0x000fe2000000000a */
[----:B0-----:R-:W-:-:S07]  /*01d0*/  FSETP.GEU.AND P1, PT, |R15|, 6.5827683646048100446e-37, PT ;  /* 0x036000000f00780b */ /* 0x001fce0003f2e200 */
[----:B-1----:R-:W-:-:S08]  /*01e0*/  DMUL R2, R14, R16 ;  /* 0x000000100e027228 */ /* 0x002fd00000000000 */
[----:B------:R-:W-:-:S08]  /*01f0*/  DFMA R10, -R4, R2, R14 ;  /* 0x00000002040a722b */ /* 0x000fd0000000010e */
[----:B------:R-:W-:Y:S01]  /*0200*/  DFMA R2, R16, R10, R2 ;  /* 0x0000000a1002722b */ /* 0x000fe20000000002 */
[----:B------:R-:W-:-:S05]  /*0210*/  IMAD.HI R11, R0, 0x51eb851f, RZ ;  /* 0x51eb851f000b7827 */ /* 0x000fca00078e02ff */
[----:B------:R-:W-:-:S04]  /*0220*/  SHF.R.U32.HI R10, RZ, 0x1f, R11 ;  /* 0x0000001fff0a7819 */ /* 0x000fc8000001160b */
[----:B------:R-:W-:Y:S01]  /*0230*/  FFMA R16, RZ, R5, R3 ;  /* 0x00000005ff107223 */ /* 0x000fe20000000003 */
[----:B------:R-:W-:-:S04]  /*0240*/  LEA.HI.SX32 R11, R11, R10, 0x18 ;  /* 0x0000000a0b0b7211 */ /* 0x000fc800078fc2ff */
[----:B------:R-:W-:Y:S01]  /*0250*/  FSETP.GT.AND P0, PT, |R16|, 1.469367938527859385e-39, PT ;  /* 0x001000001000780b */ /* 0x000fe20003f04200 */
[----:B------:R-:W-:-:S12]  /*0260*/  IMAD R10, R11, -0x320, R0 ;  /* 0xfffffce00b0a7824 */ /* 0x000fd800078e0200 */
[----:B------:R-:W-:Y:S05]  /*0270*/  @P0 BRA P1, `(.L_x_1) ;  /* 0x0000000000200947 */ /* 0x000fea0000800000 */
[----:B------:R-:W-:Y:S01]  /*0280*/  IMAD.MOV.U32 R24, RZ, RZ, R14 ;  /* 0x000000ffff187224 */ /* 0x000fe200078e000e */
[----:B------:R-:W-:Y:S01]  /*0290*/  MOV R28, 0x2e0 ;  /* 0x000002e0001c7802 */ /* 0x000fe20000000f00 */
[----:B------:R-:W-:Y:S02]  /*02a0*/  IMAD.MOV.U32 R25, RZ, RZ, R15 ;  /* 0x000000ffff197224 */ /* 0x000fe400078e000f */
[----:B------:R-:W-:Y:S02]  /*02b0*/  IMAD.MOV.U32 R26, RZ, RZ, R4 ;  /* 0x000000ffff1a7224 */ /* 0x000fe400078e0004 */
[----:B------:R-:W-:-:S07]  /*02c0*/  IMAD.MOV.U32 R27, RZ, RZ, R5 ;  /* 0x000000ffff1b7224 */ /* 0x000fce00078e0005 */
[----:B-----5:R-:W-:Y:S05]  /*02d0*/  CALL.REL.NOINC `($__internal_1_$__cuda_sm20_div_rn_f64_full) ;  /* 0x0000004800387944 */ /* 0x020fea0003c00000 */
[----:B------:R-:W-:Y:S02]  /*02e0*/  IMAD.U32 R2, RZ, RZ, UR4 ;  /* 0x00000004ff027e24 */ /* 0x000fe4000f8e00ff */
[----:B------:R-:W-:-:S07]  /*02f0*/  IMAD.U32 R3, RZ, RZ, UR5 ;  /* 0x00000005ff037e24 */ /* 0x000fce000f8e00ff */
.L_x_1:
[----:B------:R-:W0:Y:S01]  /*0300*/  MUFU.RCP64H R17, R15 ;  /* 0x0000000f00117308 */ /* 0x000e220000001800 */
[----:B------:R-:W-:Y:S01]  /*0310*/  IMAD.MOV.U32 R16, RZ, RZ, 0x1 ;  /* 0x00000001ff107424 */ /* 0x000fe200078e00ff */
[----:B------:R-:W-:-:S10]  /*0320*/  DADD R54, R2, R2 ;  /* 0x0000000002367229 */ /* 0x000fd40000000002 */
[----:B------:R-:W-:Y:S01]  /*0330*/  FSETP.GEU.AND P1, PT, |R55|, 6.5827683646048100446e-37, PT ;  /* 0x036000003700780b */ /* 0x000fe20003f2e200 */
[----:B0-----:R-:W-:-:S08]  /*0340*/  DFMA R18, -R14, R16, 1 ;  /* 0x3ff000000e12742b */ /* 0x001fd00000000110 */
[----:B------:R-:W-:-:S08]  /*0350*/  DFMA R18, R18, R18, R18 ;  /* 0x000000121212722b */ /* 0x000fd00000000012 */
[----:B------:R-:W-:-:S08]  /*0360*/  DFMA R18, R16, R18, R16 ;  /* 0x000000121012722b */ /* 0x000fd00000000010 */
[----:B------:R-:W-:-:S08]  /*0370*/  DFMA R16, -R14, R18, 1 ;  /* 0x3ff000000e10742b */ /* 0x000fd00000000112 */
[----:B------:R-:W-:-:S08]  /*0380*/  DFMA R16, R18, R16, R18 ;  /* 0x000000101210722b */ /* 0x000fd00000000012 */
[----:B------:R-:W-:-:S08]  /*0390*/  DMUL R2, R54, R16 ;  /* 0x0000001036027228 */ /* 0x000fd00000000000 */
[----:B------:R-:W-:-:S08]  /*03a0*/  DFMA R18, -R14, R2, R54 ;  /* 0x000000020e12722b */ /* 0x000fd00000000136 */
[----:B------:R-:W-:-:S10]  /*03b0*/  DFMA R18, R16, R18, R2 ;  /* 0x000000121012722b */ /* 0x000fd40000000002 */
[----:B------:R-:W-:Y:S02]  /*03c0*/  R2UR UR7, R19 ;  /* 0x00000000130772ca */ /* 0x000fe400000e0000 */
[----:B------:R-:W-:-:S11]  /*03d0*/  R2UR UR6, R18 ;  /* 0x00000000120672ca */ /* 0x000fd600000e0000 */
[----:B------:R-:W-:-:S05]  /*03e0*/  FFMA R0, RZ, R15, UR7 ;  /* 0x00000007ff007e23 */ /* 0x000fca000800000f */
[----:B------:R-:W-:-:S13]  /*03f0*/  FSETP.GT.AND P0, PT, |R0|, 1.469367938527859385e-39, PT ;  /* 0x001000000000780b */ /* 0x000fda0003f04200 */
[----:B------:R-:W-:Y:S05]  /*0400*/  @P0 BRA P1, `(.L_x_2) ;  /* 0x0000000000200947 */ /* 0x000fea0000800000 */
[----:B------:R-:W-:Y:S01]  /*0410*/  IMAD.MOV.U32 R26, RZ, RZ, R14 ;  /* 0x000000ffff1a7224 */ /* 0x000fe200078e000e */
[----:B------:R-:W-:Y:S01]  /*0420*/  MOV R28, 0x470 ;  /* 0x00000470001c7802 */ /* 0x000fe20000000f00 */
[----:B------:R-:W-:Y:S02]  /*0430*/  IMAD.MOV.U32 R27, RZ, RZ, R15 ;  /* 0x000000ffff1b7224 */ /* 0x000fe400078e000f */
[----:B------:R-:W-:Y:S02]  /*0440*/  IMAD.MOV.U32 R24, RZ, RZ, R54 ;  /* 0x000000ffff187224 */ /* 0x000fe400078e0036 */
[----:B------:R-:W-:-:S07]  /*0450*/  IMAD.MOV.U32 R25, RZ, RZ, R55 ;  /* 0x000000ffff197224 */ /* 0x000fce00078e0037 */
[----:B-----5:R-:W-:Y:S05]  /*0460*/  CALL.REL.NOINC `($__internal_1_$__cuda_sm20_div_rn_f64_full) ;  /* 0x0000004400d47944 */ /* 0x020fea0003c00000 */
[----:B------:R-:W-:Y:S01]  /*0470*/  UMOV UR6, UR4 ;  /* 0x0000000400067c82 */ /* 0x000fe20008000000 */
[----:B------:R-:W-:-:S05]  /*0480*/  UMOV UR7, UR5 ;  /* 0x0000000500077c82 */ /* 0x000fca0008000000 */
.L_x_2:
[----:B------:R-:W0:Y:S01]  /*0490*/  MUFU.RCP64H R3, R5 ;  /* 0x0000000500037308 */ /* 0x000e220000001800 */
[----:B------:R-:W-:-:S06]  /*04a0*/  MOV R2, 0x1 ;  /* 0x0000000100027802 */ /* 0x000fcc0000000f00 */
[----:B0-----:R-:W-:-:S08]  /*04b0*/  DFMA R14, -R4, R2, 1 ;  /* 0x3ff00000040e742b */ /* 0x001fd00000000102 */
[----:B------:R-:W-:-:S08]  /*04c0*/  DFMA R14, R14, R14, R14 ;  /* 0x0000000e0e0e722b */ /* 0x000fd0000000000e */
[----:B------:R-:W-:-:S08]  /*04d0*/  DFMA R14, R2, R14, R2 ;  /* 0x0000000e020e722b */ /* 0x000fd00000000002 */
[----:B------:R-:W-:-:S08]  /*04e0*/  DFMA R2, -R4, R14, 1 ;  /* 0x3ff000000402742b */ /* 0x000fd0000000010e */
[----:B------:R-:W-:-:S08]  /*04f0*/  DFMA R16, R14, R2, R14 ;  /* 0x000000020e10722b */ /* 0x000fd0000000000e */
[----:B------:R-:W-:-:S08]  /*0500*/  DMUL R2, R16, 2 ;  /* 0x4000000010027828 */ /* 0x000fd00000000000 */
[----:B------:R-:W-:-:S08]  /*0510*/  DFMA R14, -R4, R2, 2 ;  /* 0x40000000040e742b */ /* 0x000fd00000000102 */
[----:B------:R-:W-:-:S10]  /*0520*/  DFMA R2, R16, R14, R2 ;  /* 0x0000000e1002722b */ /* 0x000fd40000000002 */
[----:B------:R-:W-:-:S05]  /*0530*/  FFMA R0, RZ, R5, R3 ;  /* 0x00000005ff007223 */ /* 0x000fca0000000003 */
[----:B------:R-:W-:-:S13]  /*0540*/  FSETP.GT.AND P0, PT, |R0|, 1.469367938527859385e-39, PT ;  /* 0x001000000000780b */ /* 0x000fda0003f04200 */
[----:B------:R-:W-:Y:S05]  /*0550*/  @P0 BRA `(.L_x_3) ;  /* 0x0000000000200947 */ /* 0x000fea0003800000 */
[----:B------:R-:W-:Y:S01]  /*0560*/  IMAD.MOV.U32 R26, RZ, RZ, R4 ;  /* 0x000000ffff1a7224 */ /* 0x000fe200078e0004 */
[----:B------:R-:W-:Y:S01]  /*0570*/  MOV R28, 0x5c0 ;  /* 0x000005c0001c7802 */ /* 0x000fe20000000f00 */
[----:B------:R-:W-:Y:S02]  /*0580*/  IMAD.MOV.U32 R27, RZ, RZ, R5 ;  /* 0x000000ffff1b7224 */ /* 0x000fe400078e0005 */
[----:B------:R-:W-:Y:S02]  /*0590*/  IMAD.MOV.U32 R24, RZ, RZ, RZ ;  /* 0x000000ffff187224 */ /* 0x000fe400078e00ff */
[----:B------:R-:W-:-:S07]  /*05a0*/  IMAD.MOV.U32 R25, RZ, RZ, 0x40000000 ;  /* 0x40000000ff197424 */ /* 0x000fce00078e00ff */
[----:B-----5:R-:W-:Y:S05]  /*05b0*/  CALL.REL.NOINC `($__internal_1_$__cuda_sm20_div_rn_f64_full) ;  /* 0x0000004400807944 */ /* 0x020fea0003c00000 */
[----:B------:R-:W-:Y:S02]  /*05c0*/  IMAD.U32 R2, RZ, RZ, UR4 ;  /* 0x00000004ff027e24 */ /* 0x000fe4000f8e00ff */
[----:B------:R-:W-:-:S07]  /*05d0*/  IMAD.U32 R3, RZ, RZ, UR5 ;  /* 0x00000005ff037e24 */ /* 0x000fce000f8e00ff */
.L_x_3:
[----:B------:R-:W0:Y:S08]  /*05e0*/  LDC.64 R18, c[0x0][0x388] ;  /* 0x0000e200ff127b82 */ /* 0x000e300000000a00 */
[----:B------:R-:W1:Y:S08]  /*05f0*/  LDC.64 R4, c[0x4][0x48] ;  /* 0x01001200ff047b82 */ /* 0x000e700000000a00 */
[----:B------:R-:W2:Y:S08]  /*0600*/  LDC.64 R14, c[0x4][0x40] ;  /* 0x01001000ff0e7b82 */ /* 0x000eb00000000a00 */
[----:B------:R-:W3:Y:S01]  /*0610*/  LDC.64 R16, c[0x4][0x50] ;  /* 0x01001400ff107b82 */ /* 0x000ee20000000a00 */
[----:B0-----:R-:W4:Y:S04]  /*0620*/  LDG.E R18, desc[UR12][R18.64+0x870] ;  /* 0x0008700c12127981 */ /* 0x001f28000c1e1900 */
[----:B-1----:R0:W5:Y:S04]  /*0630*/  LDG.E.64 R72, desc[UR12][R4.64] ;  /* 0x0000000c04487981 */ /* 0x002168000c1e1b00 */
[----:B------:R0:W5:Y:S04]  /*0640*/  LDG.E.64 R70, desc[UR12][R4.64+0x8] ;  /* 0x0000080c04467981 */ /* 0x000168000c1e1b00 */
[----:B------:R0:W5:Y:S04]  /*0650*/  LDG.E.64 R68, desc[UR12][R4.64+0x10] ;  /* 0x0000100c04447981 */ /* 0x000168000c1e1b00 */
[----:B--2---:R0:W5:Y:S04]  /*0660*/  LDG.E.64 R66, desc[UR12][R14.64] ;  /* 0x0000000c0e427981 */ /* 0x004168000c1e1b00 */
[----:B------:R0:W5:Y:S04]  /*0670*/  LDG.E.64 R64, desc[UR12][R14.64+0x8] ;  /* 0x0000080c0e407981 */ /* 0x000168000c1e1b00 */
[----:B------:R0:W5:Y:S04]  /*0680*/  LDG.E.64 R62, desc[UR12][R14.64+0x10] ;  /* 0x0000100c0e3e7981 */ /* 0x000168000c1e1b00 */
[----:B---3--:R0:W5:Y:S04]  /*0690*/  LDG.E.64 R60, desc[UR12][R16.64] ;  /* 0x0000000c103c7981 */ /* 0x008168000c1e1b00 */
[----:B------:R0:W5:Y:S04]  /*06a0*/  LDG.E.64 R58, desc[UR12][R16.64+0x8] ;  /* 0x0000080c103a7981 */ /* 0x000168000c1e1b00 */
[----:B------:R0:W5:Y:S01]  /*06b0*/  LDG.E.64 R56, desc[UR12][R16.64+0x10] ;  /* 0x0000100c10387981 */ /* 0x000162000c1e1b00 */
[----:B------:R-:W-:Y:S01]  /*06c0*/  DMUL R54, R54, 0.5 ;  /* 0x3fe0000036367828 */ /* 0x000fe20000000000 */
[----:B------:R-:W-:-:S02]  /*06d0*/  CS2R R74, SRZ ;  /* 0x00000000004a7805 */ /* 0x000fc4000001ff00 */
[----:B------:R-:W-:Y:S02]  /*06e0*/  CS2R R76, SRZ ;  /* 0x00000000004c7805 */ /* 0x000fe4000001ff00 */
[----:B------:R-:W-:Y:S01]  /*06f0*/  CS2R R78, SRZ ;  /* 0x00000000004e7805 */ /* 0x000fe2000001ff00 */
[----:B------:R-:W-:Y:S01]  /*0700*/  UMOV UR4, URZ ;  /* 0x000000ff00047c82 */ /* 0x000fe20008000000 */
[----:B0---4-:R-:W-:-:S15]  /*0710*/  R2UR UR11, R18 ;  /* 0x00000000120b72ca */ /* 0x011fde00000e0000 */
.L_x_67:
[----:B-----5:R-:W-:Y:S01]  /*0720*/  SHF.R.U32.HI R0, RZ, 0x2, R13 ;  /* 0x00000002ff007819 */ /* 0x020fe2000001160d */
[----:B------:R-:W-:Y:S01]  /*0730*/  IMAD.SHL.U32 R4, R7, 0x10, RZ ;  /* 0x0000001007047824 */ /* 0x000fe200078e00ff */
[----:B------:R-:W-:Y:S01]  /*0740*/  I2F.F64 R18, R11 ;  /* 0x0000000b00127312 */ /* 0x000fe20000201c00 */
[----:B------:R-:W-:Y:S01]  /*0750*/  IMAD.MOV.U32 R28, RZ, RZ, 0x0 ;  /* 0x00000000ff1c7424 */ /* 0x000fe200078e00ff */
[----:B------:R-:W-:Y:S01]  /*0760*/  LOP3.LUT R0, R0, R13, RZ, 0x3c, !PT ;  /* 0x0000000d00007212 */ /* 0x000fe200078e3cff */
[----:B------:R-:W-:Y:S01]  /*0770*/  IMAD.MOV.U32 R29, RZ, RZ, 0x3ca00000 ;  /* 0x3ca00000ff1d7424 */ /* 0x000fe200078e00ff */
[----:B------:R-:W-:Y:S01]  /*0780*/  SHF.R.U32.HI R13, RZ, 0x2, R8 ;  /* 0x00000002ff0d7819 */ /* 0x000fe20000011608 */
[----:B------:R-:W-:Y:S02]  /*0790*/  BSSY.RECONVERGENT B1, `(.L_x_4) ;  /* 0x0000042000017945 */ /* 0x000fe40003800200 */
[----:B------:R-:W-:Y:S01]  /*07a0*/  IMAD.SHL.U32 R5, R0, 0x2, RZ ;  /* 0x0000000200057824 */ /* 0x000fe200078e00ff */
[----:B------:R-:W-:-:S02]  /*07b0*/  LOP3.LUT R13, R13, R8, RZ, 0x3c, !PT ;  /* 0x000000080d0d7212 */ /* 0x000fc400078e3cff */
[----:B------:R-:W-:Y:S02]  /*07c0*/  SHF.R.U32.HI R8, RZ, 0x2, R9 ;  /* 0x00000002ff087819 */ /* 0x000fe40000011609 */
[----:B------:R-:W-:Y:S01]  /*07d0*/  LOP3.LUT R5, R7, R4, R5, 0x96, !PT ;  /* 0x0000000407057212 */ /* 0x000fe200078e9605 */
[----:B------:R-:W-:Y:S01]  /*07e0*/  IMAD.SHL.U32 R4, R13, 0x2, RZ ;  /* 0x000000020d047824 */ /* 0x000fe200078e00ff */
[----:B------:R-:W-:Y:S02]  /*07f0*/  LOP3.LUT R8, R8, R9, RZ, 0x3c, !PT ;  /* 0x0000000908087212 */ /* 0x000fe400078e3cff */
[----:B------:R-:W-:-:S04]  /*0800*/  LOP3.LUT R25, R5, R0, RZ, 0x3c, !PT ;  /* 0x0000000005197212 */ /* 0x000fc800078e3cff */
[----:B------:R-:W-:Y:S01]  /*0810*/  IADD3 R21, PT, PT, R12, 0x587c5, R25 ;  /* 0x000587c50c157810 */ /* 0x000fe20007ffe019 */
[----:B------:R-:W-:-:S05]  /*0820*/  IMAD.SHL.U32 R0, R25, 0x10, RZ ;  /* 0x0000001019007824 */ /* 0x000fca00078e00ff */
[----:B------:R-:W-:Y:S02]  /*0830*/  LOP3.LUT R0, R13, R4, R0, 0x96, !PT ;  /* 0x000000040d007212 */ /* 0x000fe400078e9600 */
[----:B------:R-:W-:Y:S02]  /*0840*/  SHF.R.U32.HI R13, RZ, 0x2, R6 ;  /* 0x00000002ff0d7819 */ /* 0x000fe40000011606 */
[----:B------:R-:W-:Y:S01]  /*0850*/  LOP3.LUT R5, R0, R25, RZ, 0x3c, !PT ;  /* 0x0000001900057212 */ /* 0x000fe200078e3cff */
[----:B------:R-:W-:Y:S01]  /*0860*/  IMAD.SHL.U32 R0, R8, 0x2, RZ ;  /* 0x0000000208007824 */ /* 0x000fe200078e00ff */
[----:B------:R-:W-:Y:S02]  /*0870*/  LOP3.LUT R13, R13, R6, RZ, 0x3c, !PT ;  /* 0x000000060d0d7212 */ /* 0x000fe400078e3cff */
[----:B------:R-:W-:Y:S01]  /*0880*/  IADD3 R14, PT, PT, R12, 0xb0f8a, R5 ;  /* 0x000b0f8a0c0e7810 */ /* 0x000fe20007ffe005 */
[----:B------:R-:W-:Y:S01]  /*0890*/  IMAD.SHL.U32 R9, R5, 0x10, RZ ;  /* 0x0000001005097824 */ /* 0x000fe200078e00ff */
[----:B------:R-:W-:-:S03]  /*08a0*/  SHF.L.U32 R4, R13, 0x1, RZ ;  /* 0x000000010d047819 */ /* 0x000fc600000006ff */
[----:B------:R-:W-:Y:S01]  /*08b0*/  IMAD.WIDE.U32 R14, R14, 0x200000, RZ ;  /* 0x002000000e0e7825 */ /* 0x000fe200078e00ff */
[----:B------:R-:W-:-:S03]  /*08c0*/  LOP3.LUT R0, R8, R0, R9, 0x96, !PT ;  /* 0x0000000008007212 */ /* 0x000fc600078e9609 */
[----:B------:R-:W-:Y:S01]  /*08d0*/  VIADD R9, R12, 0x161f14 ;  /* 0x00161f140c097836 */ /* 0x000fe20000000000 */
[----:B------:R-:W-:Y:S02]  /*08e0*/  LOP3.LUT R23, R0, R5, RZ, 0x3c, !PT ;  /* 0x0000000500177212 */ /* 0x000fe400078e3cff */
[----:B------:R-:W-:Y:S01]  /*08f0*/  LOP3.LUT R20, R14, R21, RZ, 0x3c, !PT ;  /* 0x000000150e147212 */ /* 0x000fe200078e3cff */
[----:B------:R-:W-:Y:S01]  /*0900*/  IMAD.MOV.U32 R21, RZ, RZ, R15 ;  /* 0x000000ffff157224 */ /* 0x000fe200078e000f */
[----:B------:R-:W-:Y:S01]  /*0910*/  IADD3 R27, PT, PT, R12, 0x10974f, R23 ;  /* 0x0010974f0c1b7810 */ /* 0x000fe20007ffe017 */
[----:B------:R-:W-:Y:S01]  /*0920*/  IMAD.SHL.U32 R0, R23, 0x10, RZ ;  /* 0x0000001017007824 */ /* 0x000fe200078e00ff */
[----:B------:R-:W-:Y:S04]  /*0930*/  I2F.F64 R14, R10 ;  /* 0x0000000a000e7312 */ /* 0x000fe80000201c00 */
[----:B------:R-:W-:-:S04]  /*0940*/  LOP3.LUT R4, R13, R4, R0, 0x96, !PT ;  /* 0x000000040d047212 */ /* 0x000fc800078e9600 */
[----:B------:R-:W-:Y:S01]  /*0950*/  LOP3.LUT R4, R4, R23, RZ, 0x3c, !PT ;  /* 0x0000001704047212 */ /* 0x000fe200078e3cff */
[----:B------:R-:W0:Y:S04]  /*0960*/  I2F.F64.U64 R12, R20 ;  /* 0x00000014000c7312 */ /* 0x000e280000301800 */
[----:B------:R-:W-:-:S04]  /*0970*/  IMAD.IADD R16, R4, 0x1, R9 ;  /* 0x0000000104107824 */ /* 0x000fc800078e0209 */
[----:B------:R-:W-:-:S03]  /*0980*/  IMAD.WIDE.U32 R16, R16, 0x200000, RZ ;  /* 0x0020000010107825 */ /* 0x000fc600078e00ff */
[----:B------:R-:W-:Y:S01]  /*0990*/  LOP3.LUT R26, R16, R27, RZ, 0x3c, !PT ;  /* 0x0000001b101a7212 */ /* 0x000fe200078e3cff */
[----:B------:R-:W-:Y:S01]  /*09a0*/  IMAD.MOV.U32 R27, RZ, RZ, R17 ;  /* 0x000000ffff1b7224 */ /* 0x000fe200078e0011 */
[----:B0-----:R-:W-:-:S03]  /*09b0*/  DFMA R12, R12, R28, 5.5511151231257827021e-17 ;  /* 0x3c9000000c0c742b */ /* 0x001fc6000000001c */
[----:B------:R-:W0:Y:S05]  /*09c0*/  I2F.F64.U64 R16, R26 ;  /* 0x0000001a00107312 */ /* 0x000e2a0000301800 */
[----:B------:R-:W-:Y:S01]  /*09d0*/  DADD R12, R12, R14 ;  /* 0x000000000c0c7229 */ /* 0x000fe2000000000e */
[----:B------:R-:W-:Y:S02]  /*09e0*/  IMAD.MOV.U32 R14, RZ, RZ, 0x0 ;  /* 0x00000000ff0e7424 */ /* 0x000fe400078e00ff */
[----:B------:R-:W-:-:S05]  /*09f0*/  IMAD.MOV.U32 R15, RZ, RZ, 0x3fd80000 ;  /* 0x3fd80000ff0f7424 */ /* 0x000fca00078e00ff */
[----:B------:R-:W-:Y:S02]  /*0a00*/  DFMA R32, R12, UR6, -R54 ;  /* 0x000000060c207c2b */ /* 0x000fe40008000836 */
[----:B0-----:R-:W-:-:S08]  /*0a10*/  DFMA R16, R16, R28, 5.5511151231257827021e-17 ;  /* 0x3c9000001010742b */ /* 0x001fd0000000001c */
[----:B------:R-:W-:-:S08]  /*0a20*/  DADD R16, R16, R18 ;  /* 0x0000000010107229 */ /* 0x000fd00000000012 */
[----:B------:R-:W-:-:S08]  /*0a30*/  DFMA R30, R16, -R2, 1 ;  /* 0x3ff00000101e742b */ /* 0x000fd00000000802 */
[----:B------:R-:W-:-:S08]  /*0a40*/  DMUL R12, R30, R30 ;  /* 0x0000001e1e0c7228 */ /* 0x000fd00000000000 */
[----:B------:R-:W-:-:S08]  /*0a50*/  DFMA R12, R32, R32, R12 ;  /* 0x00000020200c722b */ /* 0x000fd0000000000c */
[----:B------:R-:W-:-:S06]  /*0a60*/  DADD R80, R12, 1 ;  /* 0x3ff000000c507429 */ /* 0x000fcc0000000000 */
[----:B------:R-:W0:Y:S04]  /*0a70*/  MUFU.RSQ64H R21, R81 ;  /* 0x0000005100157308 */ /* 0x000e280000001c00 */
[----:B------:R-:W-:-:S05]  /*0a80*/  VIADD R20, R81, 0xfcb00000 ;  /* 0xfcb0000051147836 */ /* 0x000fca0000000000 */
[----:B------:R-:W-:Y:S01]  /*0a90*/  ISETP.GE.U32.AND P0, PT, R20, 0x7ca00000, PT ;  /* 0x7ca000001400780c */ /* 0x000fe20003f06070 */
[----:B0-----:R-:W-:-:S08]  /*0aa0*/  DMUL R12, R20, R20 ;  /* 0x00000014140c7228 */ /* 0x001fd00000000000 */
[----:B------:R-:W-:-:S08]  /*0ab0*/  DFMA R12, R80, -R12, 1 ;  /* 0x3ff00000500c742b */ /* 0x000fd0000000080c */
[----:B------:R-:W-:Y:S02]  /*0ac0*/  DFMA R14, R12, R14, 0.5 ;  /* 0x3fe000000c0e742b */ /* 0x000fe4000000000e */
[----:B------:R-:W-:-:S08]  /*0ad0*/  DMUL R12, R20, R12 ;  /* 0x0000000c140c7228 */ /* 0x000fd00000000000 */
[----:B------:R-:W-:-:S08]  /*0ae0*/  DFMA R12, R14, R12, R20 ;  /* 0x0000000c0e0c722b */ /* 0x000fd00000000014 */
[----:B------:R-:W-:Y:S02]  /*0af0*/  DMUL R26, R80, R12 ;  /* 0x0000000c501a7228 */ /* 0x000fe40000000000 */
[----:B------:R-:W-:Y:S02]  /*0b00*/  VIADD R17, R13, 0xfff00000 ;  /* 0xfff000000d117836 */ /* 0x000fe40000000000 */
[----:B------:R-:W-:-:S04]  /*0b10*/  IMAD.MOV.U32 R16, RZ, RZ, R12 ;  /* 0x000000ffff107224 */ /* 0x000fc800078e000c */
[----:B------:R-:W-:-:S08]  /*0b20*/  DFMA R18, R26, -R26, R80 ;  /* 0x8000001a1a12722b */ /* 0x000fd00000000050 */
[----:B------:R-:W-:Y:S01]  /*0b30*/  DFMA R14, R18, R16, R26 ;  /* 0x00000010120e722b */ /* 0x000fe2000000001a */
[----:B------:R-:W-:Y:S10]  /*0b40*/  @!P0 BRA `(.L_x_5) ;  /* 0x0000000000188947 */ /* 0x000ff40003800000 */
[----:B------:R-:W-:Y:S01]  /*0b50*/  MOV R16, R12 ;  /* 0x0000000c00107202 */ /* 0x000fe20000000f00 */
[----:B------:R-:W-:Y:S01]  /*0b60*/  IMAD.MOV.U32 R21, RZ, RZ, R81 ;  /* 0x000000ffff157224 */ /* 0x000fe200078e0051 */
[----:B------:R-:W-:Y:S01]  /*0b70*/  MOV R12, 0xbb0 ;  /* 0x00000bb0000c7802 */ /* 0x000fe20000000f00 */
[----:B------:R-:W-:Y:S02]  /*0b80*/  IMAD.MOV.U32 R14, RZ, RZ, R26 ;  /* 0x000000ffff0e7224 */ /* 0x000fe400078e001a */
[----:B------:R-:W-:-:S07]  /*0b90*/  IMAD.MOV.U32 R15, RZ, RZ, R27 ;  /* 0x000000ffff0f7224 */ /* 0x000fce00078e001b */
[----:B------:R-:W-:Y:S05]  /*0ba0*/  CALL.REL.NOINC `($__internal_2_$__cuda_sm20_dsqrt_rn_f64_mediumpath_v1) ;  /* 0x00000044009c7944 */ /* 0x000fea0003c00000 */
.L_x_5:
[----:B------:R-:W-:Y:S05]  /*0bb0*/  BSYNC.RECONVERGENT B1 ;  /* 0x0000000000017941 */ /* 0x000fea0003800200 */
.L_x_4:
[----:B------:R-:W0:Y:S01]  /*0bc0*/  MUFU.RCP64H R13, R15 ;  /* 0x0000000f000d7308 */ /* 0x000e220000001800 */
[----:B------:R-:W-:Y:S01]  /*0bd0*/  VIADD R12, R15, 0x300402 ;  /* 0x003004020f0c7836 */ /* 0x000fe20000000000 */
[----:B------:R-:W-:Y:S04]  /*0be0*/  BSSY.RECONVERGENT B0, `(.L_x_6) ;  /* 0x0000010000007945 */ /* 0x000fe80003800200 */
[----:B------:R-:W-:Y:S01]  /*0bf0*/  FSETP.GEU.AND P0, PT, |R12|, 5.8789094863358348022e-39, PT ;  /* 0x004004020c00780b */ /* 0x000fe20003f0e200 */
[----:B0-----:R-:W-:-:S08]  /*0c00*/  DFMA R16, R12, -R14, 1 ;  /* 0x3ff000000c10742b */ /* 0x001fd0000000080e */
[----:B------:R-:W-:-:S08]  /*0c10*/  DFMA R16, R16, R16, R16 ;  /* 0x000000101010722b */ /* 0x000fd00000000010 */
[----:B------:R-:W-:-:S08]  /*0c20*/  DFMA R16, R12, R16, R12 ;  /* 0x000000100c10722b */ /* 0x000fd0000000000c */
[----:B------:R-:W-:-:S08]  /*0c30*/  DFMA R18, R16, -R14, 1 ;  /* 0x3ff000001012742b */ /* 0x000fd0000000080e */
[----:B------:R-:W-:Y:S01]  /*0c40*/  DFMA R28, R16, R18, R16 ;  /* 0x00000012101c722b */ /* 0x000fe20000000010 */
[----:B------:R-:W-:Y:S10]  /*0c50*/  @P0 BRA `(.L_x_7) ;  /* 0x0000000000200947 */ /* 0x000ff40003800000 */
[----:B------:R-:W-:Y:S01]  /*0c60*/  LOP3.LUT R0, R15, 0x7fffffff, RZ, 0xc0, !PT ;  /* 0x7fffffff0f007812 */ /* 0x000fe200078ec0ff */
[----:B------:R-:W-:Y:S01]  /*0c70*/  IMAD.MOV.U32 R16, RZ, RZ, R14 ;  /* 0x000000ffff107224 */ /* 0x000fe200078e000e */
[----:B------:R-:W-:Y:S01]  /*0c80*/  MOV R12, 0xcc0 ;  /* 0x00000cc0000c7802 */ /* 0x000fe20000000f00 */
[----:B------:R-:W-:Y:S02]  /*0c90*/  IMAD.MOV.U32 R13, RZ, RZ, R15 ;  /* 0x000000ffff0d7224 */ /* 0x000fe400078e000f */
[----:B------:R-:W-:-:S07]  /*0ca0*/  VIADD R14, R0, 0xfff00000 ;  /* 0xfff00000000e7836 */ /* 0x000fce0000000000 */
[----:B------:R-:W-:Y:S05]  /*0cb0*/  CALL.REL.NOINC `($__internal_0_$__cuda_sm20_dblrcp_rn_slowpath_v3) ;  /* 0x0000003c001c7944 */ /* 0x000fea0003c00000 */
[----:B------:R-:W-:Y:S02]  /*0cc0*/  IMAD.MOV.U32 R28, RZ, RZ, R14 ;  /* 0x000000ffff1c7224 */ /* 0x000fe400078e000e */
[----:B------:R-:W-:-:S07]  /*0cd0*/  IMAD.MOV.U32 R29, RZ, RZ, R15 ;  /* 0x000000ffff1d7224 */ /* 0x000fce00078e000f */
.L_x_7:
[----:B------:R-:W-:Y:S05]  /*0ce0*/  BSYNC.RECONVERGENT B0 ;  /* 0x0000000000007941 */ /* 0x000fea0003800200 */
.L_x_6:
[-C--:B------:R-:W-:Y:S01]  /*0cf0*/  DMUL R32, R32, R28.reuse ;  /* 0x0000001c20207228 */ /* 0x080fe20000000000 */
[----:B------:R-:W-:Y:S01]  /*0d00*/  BSSY.RECONVERGENT B1, `(.L_x_8) ;  /* 0x00003aa000017945 */ /* 0x000fe20003800200 */
[----:B------:R-:W-:Y:S01]  /*0d10*/  DMUL R30, R30, R28 ;  /* 0x0000001c1e1e7228 */ /* 0x000fe20000000000 */
[----:B------:R-:W-:Y:S01]  /*0d20*/  IMAD.MOV.U32 R8, RZ, RZ, R7 ;  /* 0x000000ffff087224 */ /* 0x000fe200078e0007 */
[----:B------:R-:W-:Y:S01]  /*0d30*/  MOV R6, R5 ;  /* 0x0000000500067202 */ /* 0x000fe20000000f00 */
[----:B------:R-:W-:Y:S01]  /*0d40*/  IMAD.MOV.U32 R7, RZ, RZ, R25 ;  /* 0x000000ffff077224 */ /* 0x000fe200078e0019 */
[----:B------:R-:W-:Y:S01]  /*0d50*/  CS2R R52, SRZ ;  /* 0x0000000000347805 */ /* 0x000fe2000001ff00 */
[----:B------:R-:W-:Y:S01]  /*0d60*/  IMAD.MOV.U32 R5, RZ, RZ, R23 ;  /* 0x000000ffff057224 */ /* 0x000fe200078e0017 */
[----:B------:R-:W-:Y:S01]  /*0d70*/  CS2R R50, SRZ ;  /* 0x0000000000327805 */ /* 0x000fe2000001ff00 */
[----:B------:R-:W-:Y:S01]  /*0d80*/  IMAD.MOV.U32 R0, RZ, RZ, RZ ;  /* 0x000000ffff007224 */ /* 0x000fe200078e00ff */
[----:B------:R-:W-:Y:S01]  /*0d90*/  CS2R R48, SRZ ;  /* 0x0000000000307805 */ /* 0x000fe2000001ff00 */
[----:B------:R-:W-:-:S02]  /*0da0*/  IMAD.MOV.U32 R46, RZ, RZ, R68 ;  /* 0x000000ffff2e7224 */ /* 0x000fc400078e0044 */
[----:B------:R-:W-:Y:S02]  /*0db0*/  IMAD.MOV.U32 R47, RZ, RZ, R69 ;  /* 0x000000ffff2f7224 */ /* 0x000fe400078e0045 */
[----:B------:R-:W-:Y:S02]  /*0dc0*/  IMAD.MOV.U32 R44, RZ, RZ, R70 ;  /* 0x000000ffff2c7224 */ /* 0x000fe400078e0046 */
[----:B------:R-:W-:Y:S02]  /*0dd0*/  IMAD.MOV.U32 R45, RZ, RZ, R71 ;  /* 0x000000ffff2d7224 */ /* 0x000fe400078e0047 */
[----:B------:R-:W-:Y:S02]  /*0de0*/  IMAD.MOV.U32 R42, RZ, RZ, R72 ;  /* 0x000000ffff2a7224 */ /* 0x000fe400078e0048 */
[----:B------:R-:W-:-:S07]  /*0df0*/  IMAD.MOV.U32 R43, RZ, RZ, R73 ;  /* 0x000000ffff2b7224 */ /* 0x000fce00078e0049 */
.L_x_66:
[----:B------:R-:W-:Y:S01]  /*0e00*/  UISETP.GE.AND UP0, UPT, UR11, 0x1, UPT ;  /* 0x000000010b00788c */ /* 0x000fe2000bf06270 */
[----:B------:R-:W-:Y:S02]  /*0e10*/  PLOP3.LUT P0, PT, PT, PT, PT, 0x80, 0x8 ;  /* 0x000000000008781c */ /* 0x000fe40003f0f070 */
[----:B------:R-:W-:Y:S01]  /*0e20*/  CS2R R40, SRZ ;  /* 0x0000000000287805 */ /* 0x000fe2000001ff00 */
[----:B------:R-:W-:Y:S02]  /*0e30*/  IMAD.MOV.U32 R22, RZ, RZ, 0x0 ;  /* 0x00000000ff167424 */ /* 0x000fe400078e00ff */
[----:B------:R-:W-:-:S03]  /*0e40*/  IMAD.MOV.U32 R23, RZ, RZ, 0x7ff00000 ;  /* 0x7ff00000ff177424 */ /* 0x000fc600078e00ff */
[----:B------:R-:W-:Y:S05]  /*0e50*/  BRA.U !UP0, `(.L_x_9) ;  /* 0x0000001d08e47547 */ /* 0x000fea000b800000 */
[----:B------:R-:W-:Y:S01]  /*0e60*/  UISETP.GE.AND UP0, UPT, UR11, 0x4, UPT ;  /* 0x000000040b00788c */ /* 0x000fe2000bf06270 */
[----:B------:R-:W-:Y:S02]  /*0e70*/  HFMA2 R34, -RZ, RZ, 0, 0 ;  /* 0x00000000ff227431 */ /* 0x000fe400000001ff */
[----:B------:R-:W-:Y:S01]  /*0e80*/  IMAD.MOV.U32 R13, RZ, RZ, RZ ;  /* 0x000000ffff0d7224 */ /* 0x000fe200078e00ff */
[----:B------:R-:W-:Y:S01]  /*0e90*/  CS2R R40, SRZ ;  /* 0x0000000000287805 */ /* 0x000fe2000001ff00 */
[----:B------:R-:W-:Y:S02]  /*0ea0*/  IMAD.MOV.U32 R24, RZ, RZ, RZ ;  /* 0x000000ffff187224 */ /* 0x000fe400078e00ff */
[----:B------:R-:W-:Y:S02]  /*0eb0*/  IMAD.MOV.U32 R22, RZ, RZ, 0x0 ;  /* 0x00000000ff167424 */ /* 0x000fe400078e00ff */
[----:B------:R-:W-:Y:S01]  /*0ec0*/  IMAD.MOV.U32 R23, RZ, RZ, 0x7ff00000 ;  /* 0x7ff00000ff177424 */ /* 0x000fe200078e00ff */
[----:B------:R-:W-:Y:S06]  /*0ed0*/  BRA.U !UP0, `(.L_x_10) ;  /* 0x0000001108687547 */ /* 0x000fec000b800000 */
[----:B------:R-:W0:Y:S01]  /*0ee0*/  LDCU.64 UR8, c[0x0][0x388] ;  /* 0x00007100ff0877ac */ /* 0x000e220008000a00 */
[----:B------:R-:W-:Y:S02]  /*0ef0*/  IMAD.MOV.U32 R13, RZ, RZ, RZ ;  /* 0x000000ffff0d7224 */ /* 0x000fe400078e00ff */
[----:B------:R-:W-:Y:S01]  /*0f00*/  IMAD.MOV.U32 R34, RZ, RZ, RZ ;  /* 0x000000ffff227224 */ /* 0x000fe200078e00ff */
[----:B------:R-:W1:Y:S01]  /*0f10*/  LDCU.64 UR14, c[0x0][0x388] ;  /* 0x00007100ff0e77ac */ /* 0x000e620008000a00 */
[----:B------:R-:W-:Y:S02]  /*0f20*/  IMAD.MOV.U32 R22, RZ, RZ, 0x0 ;  /* 0x00000000ff167424 */ /* 0x000fe400078e00ff */
[----:B------:R-:W-:Y:S01]  /*0f30*/  IMAD.MOV.U32 R23, RZ, RZ, 0x7ff00000 ;  /* 0x7ff00000ff177424 */ /* 0x000fe200078e00ff */
[----:B------:R-:W-:-:S04]  /*0f40*/  ULOP3.LUT UR5, UR11, 0x7ffffffc, URZ, 0xc0, !UPT ;  /* 0x7ffffffc0b057892 */ /* 0x000fc8000f8ec0ff */
[----:B------:R-:W-:Y:S02]  /*0f50*/  UIADD3 UR10, UPT, UPT, -UR5, URZ, URZ ;  /* 0x000000ff050a7290 */ /* 0x000fe4000fffe1ff */
[----:B0-----:R-:W-:-:S04]  /*0f60*/  UIADD3 UR8, UP0, UPT, UR8, 0x118, URZ ;  /* 0x0000011808087890 */ /* 0x001fc8000ff1e0ff */
[----:B------:R-:W-:Y:S01]  /*0f70*/  IMAD.U32 R37, RZ, RZ, UR10 ;  /* 0x0000000aff257e24 */ /* 0x000fe2000f8e00ff */
[----:B------:R-:W-:Y:S01]  /*0f80*/  UIADD3.X UR5, UPT, UPT, URZ, UR9, URZ, UP0, !UPT ;  /* 0x00000009ff057290 */ /* 0x000fe200087fe4ff */
[----:B-1----:R-:W-:Y:S02]  /*0f90*/  IMAD.U32 R36, RZ, RZ, UR14 ;  /* 0x0000000eff247e24 */ /* 0x002fe4000f8e00ff */
[----:B------:R-:W-:Y:S02]  /*0fa0*/  IMAD.U32 R35, RZ, RZ, UR15 ;  /* 0x0000000fff237e24 */ /* 0x000fe4000f8e00ff */
[----:B------:R-:W-:Y:S01]  /*0fb0*/  IMAD.U32 R24, RZ, RZ, UR8 ;  /* 0x00000008ff187e24 */ /* 0x000fe2000f8e00ff */
[----:B------:R-:W-:-:S07]  /*0fc0*/  MOV R25, UR5 ;  /* 0x0000000500197c02 */ /* 0x000fce0008000f00 */
.L_x_27:
[----:B------:R-:W2:Y:S04]  /*0fd0*/  LDG.E.64 R26, desc[UR12][R24.64+-0x110] ;  /* 0xfffef00c181a7981 */ /* 0x000ea8000c1e1b00 */
[----:B------:R-:W3:Y:S04]  /*0fe0*/  LDG.E.64 R18, desc[UR12][R24.64+-0x118] ;  /* 0xfffee80c18127981 */ /* 0x000ee8000c1e1b00 */
[----:B------:R-:W4:Y:S04]  /*0ff0*/  LDG.E.64 R16, desc[UR12][R24.64+-0x108] ;  /* 0xfffef80c18107981 */ /* 0x000f28000c1e1b00 */
[----:B------:R-:W5:Y:S01]  /*1000*/  LDG.E.64 R14, desc[UR12][R24.64+-0xd8] ;  /* 0xffff280c180e7981 */ /* 0x000f62000c1e1b00 */
[----:B------:R-:W-:Y:S01]  /*1010*/  VIADD R37, R37, 0x4 ;  /* 0x0000000425257836 */ /* 0x000fe20000000000 */
[----:B------:R-:W-:Y:S04]  /*1020*/  BSSY.RECONVERGENT B2, `(.L_x_11) ;  /* 0x000003b000027945 */ /* 0x000fe80003800200 */
[----:B------:R-:W-:Y:S01]  /*1030*/  ISETP.NE.AND P1, PT, R37, RZ, PT ;  /* 0x000000ff2500720c */ /* 0x000fe20003f25270 */
[----:B--2---:R-:W-:-:S02]  /*1040*/  DADD R26, -R26, R50 ;  /* 0x000000001a1a7229 */ /* 0x004fc40000000132 */
[----:B---3--:R-:W-:-:S06]  /*1050*/  DADD R18, -R18, R48 ;  /* 0x0000000012127229 */ /* 0x008fcc0000000130 */
[----:B------:R-:W-:Y:S02]  /*1060*/  DMUL R20, R26, R26 ;  /* 0x0000001a1a147228 */ /* 0x000fe40000000000 */
[----:B----4-:R-:W-:Y:S02]  /*1070*/  DADD R16, -R16, R52 ;  /* 0x0000000010107229 */ /* 0x010fe40000000134 */
[----:B------:R-:W-:-:S04]  /*1080*/  DMUL R26, R26, R30 ;  /* 0x0000001e1a1a7228 */ /* 0x000fc80000000000 */
[----:B------:R-:W-:-:S04]  /*1090*/  DFMA R20, R18, R18, R20 ;  /* 0x000000121214722b */ /* 0x000fc80000000014 */
[----:B------:R-:W-:-:S04]  /*10a0*/  DFMA R26, R18, R32, R26 ;  /* 0x00000020121a722b */ /* 0x000fc8000000001a */
[----:B------:R-:W-:-:S04]  /*10b0*/  DFMA R20, R16, R16, R20 ;  /* 0x000000101014722b */ /* 0x000fc80000000014 */
[----:B------:R-:W-:-:S04]  /*10c0*/  DFMA R26, R16, R28, R26 ;  /* 0x0000001c101a722b */ /* 0x000fc8000000001a */
[----:B-----5:R-:W-:-:S04]  /*10d0*/  DFMA R20, -R14, R14, R20 ;  /* 0x0000000e0e14722b */ /* 0x020fc80000000114 */
[----:B------:R-:W-:-:S04]  /*10e0*/  DADD R26, R26, R26 ;  /* 0x000000001a1a7229 */ /* 0x000fc8000000001a */
[----:B------:R-:W-:-:S08]  /*10f0*/  DMUL R20, R20, -4 ;  /* 0xc010000014147828 */ /* 0x000fd00000000000 */
[----:B------:R-:W-:-:S08]  /*1100*/  DFMA R80, R26, R26, R20 ;  /* 0x0000001a1a50722b */ /* 0x000fd00000000014 */
[----:B------:R-:W-:-:S14]  /*1110*/  DSETP.GEU.AND P0, PT, R80, RZ, PT ;  /* 0x000000ff5000722a */ /* 0x000fdc0003f0e000 */
[----:B------:R-:W-:Y:S05]  /*1120*/  @!P0 BRA `(.L_x_12) ;  /* 0x0000000000a88947 */ /* 0x000fea0003800000 */
[----:B------:R-:W0:Y:S01]  /*1130*/  MUFU.RSQ64H R21, R81 ;  /* 0x0000005100157308 */ /* 0x000e220000001c00 */
[----:B------:R-:W-:Y:S01]  /*1140*/  VIADD R20, R81, 0xfcb00000 ;  /* 0xfcb0000051147836 */ /* 0x000fe20000000000 */
[----:B------:R-:W-:Y:S01]  /*1150*/  BSSY.RECONVERGENT B3, `(.L_x_13) ;  /* 0x0000015000037945 */ /* 0x000fe20003800200 */
[----:B------:R-:W-:Y:S02]  /*1160*/  IMAD.MOV.U32 R38, RZ, RZ, 0x0 ;  /* 0x00000000ff267424 */ /* 0x000fe400078e00ff */
[----:B------:R-:W-:Y:S01]  /*1170*/  IMAD.MOV.U32 R39, RZ, RZ, 0x3fd80000 ;  /* 0x3fd80000ff277424 */ /* 0x000fe200078e00ff */
        /* <DEDUP_REMOVED lines=12> */
[----:B------:R-:W-:Y:S01]  /*1240*/  IMAD.MOV.U32 R16, RZ, RZ, R38 ;  /* 0x000000ffff107224 */ /* 0x000fe200078e0026 */
[----:B------:R-:W-:Y:S01]  /*1250*/  MOV R12, 0x1280 ;  /* 0x00001280000c7802 */ /* 0x000fe20000000f00 */
[----:B------:R-:W-:-:S07]  /*1260*/  IMAD.MOV.U32 R21, RZ, RZ, R81 ;  /* 0x000000ffff157224 */ /* 0x000fce00078e0051 */
[----:B------:R-:W-:Y:S05]  /*1270*/  CALL.REL.NOINC `($__internal_2_$__cuda_sm20_dsqrt_rn_f64_mediumpath_v1) ;  /* 0x0000003c00e87944 */ /* 0x000fea0003c00000 */
[----:B------:R-:W-:Y:S02]  /*1280*/  IMAD.MOV.U32 R82, RZ, RZ, R14 ;  /* 0x000000ffff527224 */ /* 0x000fe400078e000e */
[----:B------:R-:W-:-:S07]  /*1290*/  IMAD.MOV.U32 R83, RZ, RZ, R15 ;  /* 0x000000ffff537224 */ /* 0x000fce00078e000f */
.L_x_14:
[----:B------:R-:W-:Y:S05]  /*12a0*/  BSYNC.RECONVERGENT B3 ;  /* 0x0000000000037941 */ /* 0x000fea0003800200 */
.L_x_13:
[C-C-:B------:R-:W-:Y:S01]  /*12b0*/  DADD R14, -R26.reuse, -R82.reuse ;  /* 0x000000001a0e7229 */ /* 0x140fe20000000952 */
[----:B------:R-:W-:Y:S01]  /*12c0*/  UMOV UR8, 0xa0b5ed8d ;  /* 0xa0b5ed8d00087882 */ /* 0x000fe20000000000 */
[----:B------:R-:W-:Y:S01]  /*12d0*/  DADD R16, -R26, R82 ;  /* 0x000000001a107229 */ /* 0x000fe20000000152 */
[----:B------:R-:W-:Y:S01]  /*12e0*/  UMOV UR9, 0x3eb0c6f7 ;  /* 0x3eb0c6f700097882 */ /* 0x000fe20000000000 */
[----:B------:R-:W-:-:S08]  /*12f0*/  DSETP.GEU.AND P0, PT, R82, -R26, PT ;  /* 0x8000001a5200722a */ /* 0x000fd00003f0e000 */
[----:B------:R-:W-:Y:S02]  /*1300*/  FSEL R14, R14, R16, !P0 ;  /* 0x000000100e0e7208 */ /* 0x000fe40004000000 */
[----:B------:R-:W-:Y:S02]  /*1310*/  FSEL R15, R15, R17, !P0 ;  /* 0x000000110f0f7208 */ /* 0x000fe40004000000 */
[----:B------:R-:W-:-:S04]  /*1320*/  IADD3 R17, P2, PT, R24, -0x118, RZ ;  /* 0xfffffee818117810 */ /* 0x000fc80007f5e0ff */
[----:B------:R-:W-:Y:S01]  /*1330*/  DMUL R14, R14, 0.5 ;  /* 0x3fe000000e0e7828 */ /* 0x000fe20000000000 */
[----:B------:R-:W-:-:S07]  /*1340*/  IADD3.X R12, PT, PT, R25, -0x1, RZ, P2, !PT ;  /* 0xffffffff190c7810 */ /* 0x000fce00017fe4ff */
[----:B------:R-:W-:-:S06]  /*1350*/  DSETP.GE.AND P0, PT, R14, R22, PT ;  /* 0x000000160e00722a */ /* 0x000fcc0003f06000 */
[----:B------:R-:W-:-:S06]  /*1360*/  DSETP.LT.OR P0, PT, R14, UR8, P0 ;  /* 0x000000080e007e2a */ /* 0x000fcc0008701400 */
[----:B------:R-:W-:Y:S02]  /*1370*/  FSEL R22, R22, R14, P0 ;  /* 0x0000000e16167208 */ /* 0x000fe40000000000 */
[----:B------:R-:W-:Y:S02]  /*1380*/  FSEL R23, R23, R15, P0 ;  /* 0x0000000f17177208 */ /* 0x000fe40000000000 */
[----:B------:R-:W-:Y:S02]  /*1390*/  SEL R40, R40, R17, P0 ;  /* 0x0000001128287207 */ /* 0x000fe40000000000 */
[----:B------:R-:W-:Y:S02]  /*13a0*/  SEL R41, R41, R12, P0 ;  /* 0x0000000c29297207 */ /* 0x000fe40000000000 */
[----:B------:R-:W-:Y:S02]  /*13b0*/  SEL R13, R13, R36, P0 ;  /* 0x000000240d0d7207 */ /* 0x000fe40000000000 */
[----:B------:R-:W-:-:S07]  /*13c0*/  SEL R34, R34, R35, P0 ;  /* 0x0000002322227207 */ /* 0x000fce0000000000 */
.L_x_12:
[----:B------:R-:W-:Y:S05]  /*13d0*/  BSYNC.RECONVERGENT B2 ;  /* 0x0000000000027941 */ /* 0x000fea0003800200 */
.L_x_11:
[----:B------:R-:W2:Y:S04]  /*13e0*/  LDG.E.64 R26, desc[UR12][R24.64+-0xc8] ;  /* 0xffff380c181a7981 */ /* 0x000ea8000c1e1b00 */
[----:B------:R-:W3:Y:S04]  /*13f0*/  LDG.E.64 R18, desc[UR12][R24.64+-0xd0] ;  /* 0xffff300c18127981 */ /* 0x000ee8000c1e1b00 */
[----:B------:R-:W4:Y:S04]  /*1400*/  LDG.E.64 R16, desc[UR12][R24.64+-0xc0] ;  /* 0xffff400c18107981 */ /* 0x000f28000c1e1b00 */
[----:B------:R-:W5:Y:S01]  /*1410*/  LDG.E.64 R14, desc[UR12][R24.64+-0x90] ;  /* 0xffff700c180e7981 */ /* 0x000f62000c1e1b00 */
[----:B------:R-:W-:Y:S01]  /*1420*/  BSSY.RECONVERGENT B2, `(.L_x_15) ;  /* 0x000003c000027945 */ /* 0x000fe20003800200 */
        /* <DEDUP_REMOVED lines=17> */
[----:B------:R-:W-:Y:S01]  /*1540*/  MOV R38, 0x0 ;  /* 0x0000000000267802 */ /* 0x000fe20000000f00 */
[----:B------:R-:W-:Y:S01]  /*1550*/  IMAD.MOV.U32 R39, RZ, RZ, 0x3fd80000 ;  /* 0x3fd80000ff277424 */ /* 0x000fe200078e00ff */
[----:B------:R-:W-:Y:S02]  /*1560*/  BSSY.RECONVERGENT B3, `(.L_x_17) ;  /* 0x0000013000037945 */ /* 0x000fe40003800200 */
        /* <DEDUP_REMOVED lines=18> */
.L_x_18:
[----:B------:R-:W-:Y:S05]  /*1690*/  BSYNC.RECONVERGENT B3 ;  /* 0x0000000000037941 */ /* 0x000fea0003800200 */
.L_x_17:
[C-C-:B------:R-:W-:Y:S01]  /*16a0*/  DADD R14, -R26.reuse, -R82.reuse ;  /* 0x000000001a0e7229 */ /* 0x140fe20000000952 */
[----:B------:R-:W-:Y:S01]  /*16b0*/  UMOV UR8, 0xa0b5ed8d ;  /* 0xa0b5ed8d00087882 */ /* 0x000fe20000000000 */
[----:B------:R-:W-:Y:S01]  /*16c0*/  DADD R16, -R26, R82 ;  /* 0x000000001a107229 */ /* 0x000fe20000000152 */
[----:B------:R-:W-:Y:S01]  /*16d0*/  UMOV UR9, 0x3eb0c6f7 ;  /* 0x3eb0c6f700097882 */ /* 0x000fe20000000000 */
[----:B------:R-:W-:-:S08]  /*16e0*/  DSETP.GEU.AND P0, PT, R82, -R26, PT ;  /* 0x8000001a5200722a */ /* 0x000fd00003f0e000 */
[----:B------:R-:W-:Y:S02]  /*16f0*/  FSEL R14, R14, R16, !P0 ;  /* 0x000000100e0e7208 */ /* 0x000fe40004000000 */
[----:B------:R-:W-:Y:S02]  /*1700*/  FSEL R15, R15, R17, !P0 ;  /* 0x000000110f0f7208 */ /* 0x000fe40004000000 */
[----:B------:R-:W-:Y:S02]  /*1710*/  IADD3 R16, P2, PT, R36, 0x48, RZ ;  /* 0x0000004824107810 */ /* 0x000fe40007f5e0ff */
[----:B------:R-:W-:Y:S02]  /*1720*/  IADD3 R17, P3, PT, R24, -0xd0, RZ ;  /* 0xffffff3018117810 */ /* 0x000fe40007f7e0ff */
[----:B------:R-:W-:Y:S02]  /*1730*/  DMUL R14, R14, 0.5 ;  /* 0x3fe000000e0e7828 */ /* 0x000fe40000000000 */
[----:B------:R-:W-:-:S06]  /*1740*/  IADD3.X R12, PT, PT, R25, -0x1, RZ, P3, !PT ;  /* 0xffffffff190c7810 */ /* 0x000fcc0001ffe4ff */
[----:B------:R-:W-:-:S06]  /*1750*/  DSETP.GE.AND P0, PT, R14, R22, PT ;  /* 0x000000160e00722a */ /* 0x000fcc0003f06000 */
[----:B------:R-:W-:-:S06]  /*1760*/  DSETP.LT.OR P0, PT, R14, UR8, P0 ;  /* 0x000000080e007e2a */ /* 0x000fcc0008701400 */
[----:B------:R-:W-:Y:S01]  /*1770*/  FSEL R23, R23, R15, P0 ;  /* 0x0000000f17177208 */ /* 0x000fe20000000000 */
[----:B------:R-:W-:Y:S01]  /*1780*/  IMAD.X R15, RZ, RZ, R35, P2 ;  /* 0x000000ffff0f7224 */ /* 0x000fe200010e0623 */
[----:B------:R-:W-:Y:S02]  /*1790*/  FSEL R22, R22, R14, P0 ;  /* 0x0000000e16167208 */ /* 0x000fe40000000000 */
[----:B------:R-:W-:Y:S02]  /*17a0*/  SEL R13, R13, R16, P0 ;  /* 0x000000100d0d7207 */ /* 0x000fe40000000000 */
[----:B------:R-:W-:Y:S02]  /*17b0*/  SEL R40, R40, R17, P0 ;  /* 0x0000001128287207 */ /* 0x000fe40000000000 */
[----:B------:R-:W-:Y:S02]  /*17c0*/  SEL R41, R41, R12, P0 ;  /* 0x0000000c29297207 */ /* 0x000fe40000000000 */
[----:B------:R-:W-:-:S07]  /*17d0*/  SEL R34, R34, R15, P0 ;  /* 0x0000000f22227207 */ /* 0x000fce0000000000 */
.L_x_16:
[----:B------:R-:W-:Y:S05]  /*17e0*/  BSYNC.RECONVERGENT B2 ;  /* 0x0000000000027941 */ /* 0x000fea0003800200 */
.L_x_15:
        /* <DEDUP_REMOVED lines=32> */
[----:B------:R-:W-:Y:S01]  /*19f0*/  IADD3 R17, PT, PT, R39, -0x100000, RZ ;  /* 0xfff0000027117810 */ /* 0x000fe20007ffe0ff */
[----:B------:R-:W-:-:S05]  /*1a00*/  IMAD.MOV.U32 R16, RZ, RZ, R38 ;  /* 0x000000ffff107224 */ /* 0x000fca00078e0026 */
        /* <DEDUP_REMOVED lines=9> */
.L_x_22:
[----:B------:R-:W-:Y:S05]  /*1aa0*/  BSYNC.RECONVERGENT B3 ;  /* 0x0000000000037941 */ /* 0x000fea0003800200 */
.L_x_21:
        /* <DEDUP_REMOVED lines=20> */
.L_x_20:
[----:B------:R-:W-:Y:S05]  /*1bf0*/  BSYNC.RECONVERGENT B2 ;  /* 0x0000000000027941 */ /* 0x000fea0003800200 */
.L_x_19:
        /* <DEDUP_REMOVED lines=39> */
[----:B------:R-:W-:-:S07]  /*1e70*/  MOV R12, 0x1e90 ;  /* 0x00001e90000c7802 */ /* 0x000fce0000000f00 */
[----:B------:R-:W-:Y:S05]  /*1e80*/  CALL.REL.NOINC `($__internal_2_$__cuda_sm20_dsqrt_rn_f64_mediumpath_v1) ;  /* 0x0000003000e47944 */ /* 0x000fea0003c00000 */
[----:B------:R-:W-:Y:S02]  /*1e90*/  IMAD.MOV.U32 R82, RZ, RZ, R14 ;  /* 0x000000ffff527224 */ /* 0x000fe400078e000e */
[----:B------:R-:W-:-:S07]  /*1ea0*/  IMAD.MOV.U32 R83, RZ, RZ, R15 ;  /* 0x000000ffff537224 */ /* 0x000fce00078e000f */
.L_x_26:
[----:B------:R-:W-:Y:S05]  /*1eb0*/  BSYNC.RECONVERGENT B3 ;  /* 0x0000000000037941 */ /* 0x000fea0003800200 */
.L_x_25:
        /* <DEDUP_REMOVED lines=20> */
.L_x_24:
[----:B------:R-:W-:Y:S05]  /*2000*/  BSYNC.RECONVERGENT B2 ;  /* 0x0000000000027941 */ /* 0x000fea0003800200 */
.L_x_23:
[----:B------:R-:W-:Y:S02]  /*2010*/  IADD3 R36, P0, PT, R36, 0x120, RZ ;  /* 0x0000012024247810 */ /* 0x000fe40007f1e0ff */
[----:B------:R-:W-:-:S03]  /*2020*/  IADD3 R24, P2, PT, R24, 0x120, RZ ;  /* 0x0000012018187810 */ /* 0x000fc60007f5e0ff */
[----:B------:R-:W-:Y:S02]  /*2030*/  IMAD.X R35, RZ, RZ, R35, P0 ;  /* 0x000000ffff237224 */ /* 0x000fe400000e0623 */
[----:B------:R-:W-:Y:S01]  /*2040*/  IMAD.X R25, RZ, RZ, R25, P2 ;  /* 0x000000ffff197224 */ /* 0x000fe200010e0619 */
[----:B------:R-:W-:Y:S07]  /*2050*/  @P1 BRA `(.L_x_27) ;  /* 0xffffffec00dc1947 */ /* 0x000fee000383ffff */
[----:B------:R-:W-:-:S06]  /*2060*/  ULOP3.LUT UR5, UR11, 0x7ffffffc, URZ, 0xc0, !UPT ;  /* 0x7ffffffc0b057892 */ /* 0x000fcc000f8ec0ff */
[----:B------:R-:W-:-:S07]  /*2070*/  IMAD.U32 R24, RZ, RZ, UR5 ;  /* 0x00000005ff187e24 */ /* 0x000fce000f8e00ff */
.L_x_10:
[----:B------:R-:W-:-:S09]  /*2080*/  ULOP3.LUT UP0, UR5, UR11, 0x3, URZ, 0xc0, !UPT ;  /* 0x000000030b057892 */ /* 0x000fd2000f80c0ff */
[----:B------:R-:W-:Y:S05]  /*2090*/  BRA.U !UP0, `(.L_x_28) ;  /* 0x0000000d08487547 */ /* 0x000fea000b800000 */
[----:B------:R-:W-:-:S09]  /*20a0*/  UISETP.NE.AND UP0, UPT, UR5, 0x1, UPT ;  /* 0x000000010500788c */ /* 0x000fd2000bf05270 */
[----:B------:R-:W-:Y:S05]  /*20b0*/  BRA.U !UP0, `(.L_x_29) ;  /* 0x0000000908307547 */ /* 0x000fea000b800000 */
[----:B------:R-:W0:Y:S02]  /*20c0*/  LDCU.64 UR8, c[0x0][0x388] ;  /* 0x00007100ff0877ac */ /* 0x000e240008000a00 */
[----:B0-----:R-:W-:Y:S02]  /*20d0*/  IMAD.U32 R14, RZ, RZ, UR8 ;  /* 0x00000008ff0e7e24 */ /* 0x001fe4000f8e00ff */
[----:B------:R-:W-:Y:S02]  /*20e0*/  IMAD.U32 R15, RZ, RZ, UR9 ;  /* 0x00000009ff0f7e24 */ /* 0x000fe4000f8e00ff */
[----:B------:R-:W-:-:S05]  /*20f0*/  IMAD.WIDE.U32 R26, R24, 0x48, R14 ;  /* 0x00000048181a7825 */ /* 0x000fca00078e000e */
        /* <DEDUP_REMOVED lines=43> */
.L_x_33:
[----:B------:R-:W-:Y:S05]  /*23b0*/  BSYNC.RECONVERGENT B3 ;  /* 0x0000000000037941 */ /* 0x000fea0003800200 */
.L_x_32:
[C-C-:B------:R-:W-:Y:S01]  /*23c0*/  DADD R14, -R26.reuse, -R36.reuse ;  /* 0x000000001a0e7229 */ /* 0x140fe20000000924 */
[----:B------:R-:W0:Y:S01]  /*23d0*/  LDCU.64 UR14, c[0x0][0x388] ;  /* 0x00007100ff0e77ac */ /* 0x000e220008000a00 */
[----:B------:R-:W-:Y:S02]  /*23e0*/  DADD R16, -R26, R36 ;  /* 0x000000001a107229 */ /* 0x000fe40000000124 */
[----:B------:R-:W-:Y:S01]  /*23f0*/  DSETP.GEU.AND P0, PT, R36, -R26, PT ;  /* 0x8000001a2400722a */ /* 0x000fe20003f0e000 */
[----:B------:R-:W-:Y:S01]  /*2400*/  UMOV UR8, 0xa0b5ed8d ;  /* 0xa0b5ed8d00087882 */ /* 0x000fe20000000000 */
[----:B------:R-:W-:-:S06]  /*2410*/  UMOV UR9, 0x3eb0c6f7 ;  /* 0x3eb0c6f700097882 */ /* 0x000fcc0000000000 */
[----:B------:R-:W-:Y:S02]  /*2420*/  FSEL R16, R14, R16, !P0 ;  /* 0x000000100e107208 */ /* 0x000fe40004000000 */
[----:B------:R-:W-:Y:S01]  /*2430*/  FSEL R17, R15, R17, !P0 ;  /* 0x000000110f117208 */ /* 0x000fe20004000000 */
[----:B0-----:R-:W-:-:S05]  /*2440*/  IMAD.U32 R14, RZ, RZ, UR14 ;  /* 0x0000000eff0e7e24 */ /* 0x001fca000f8e00ff */
[----:B------:R-:W-:Y:S01]  /*2450*/  DMUL R16, R16, 0.5 ;  /* 0x3fe0000010107828 */ /* 0x000fe20000000000 */
[----:B------:R-:W-:Y:S02]  /*2460*/  IMAD.U32 R15, RZ, RZ, UR15 ;  /* 0x0000000fff0f7e24 */ /* 0x000fe4000f8e00ff */
[----:B------:R-:W-:-:S05]  /*2470*/  IMAD.WIDE.U32 R18, R24, 0x48, R14 ;  /* 0x0000004818127825 */ /* 0x000fca00078e000e */
[----:B------:R-:W-:Y:S01]  /*2480*/  DSETP.GE.AND P0, PT, R16, R22, PT ;  /* 0x000000161000722a */ /* 0x000fe20003f06000 */
[----:B------:R-:W-:-:S05]  /*2490*/  IMAD.WIDE.U32 R20, R24, 0x48, R14 ;  /* 0x0000004818147825 */ /* 0x000fca00078e000e */
[----:B------:R-:W-:-:S06]  /*24a0*/  DSETP.LT.OR P0, PT, R16, UR8, P0 ;  /* 0x0000000810007e2a */ /* 0x000fcc0008701400 */
[----:B------:R-:W-:Y:S02]  /*24b0*/  FSEL R22, R22, R16, P0 ;  /* 0x0000001016167208 */ /* 0x000fe40000000000 */
[----:B------:R-:W-:Y:S02]  /*24c0*/  FSEL R23, R23, R17, P0 ;  /* 0x0000001117177208 */ /* 0x000fe40000000000 */
[----:B------:R-:W-:Y:S02]  /*24d0*/  SEL R40, R40, R18, P0 ;  /* 0x0000001228287207 */ /* 0x000fe40000000000 */
[----:B------:R-:W-:Y:S02]  /*24e0*/  SEL R41, R41, R19, P0 ;  /* 0x0000001329297207 */ /* 0x000fe40000000000 */
[----:B------:R-:W-:Y:S02]  /*24f0*/  SEL R13, R13, R20, P0 ;  /* 0x000000140d0d7207 */ /* 0x000fe40000000000 */
[----:B------:R-:W-:-:S07]  /*2500*/  SEL R34, R34, R21, P0 ;  /* 0x0000001522227207 */ /* 0x000fce0000000000 */
.L_x_31:
[----:B------:R-:W-:Y:S05]  /*2510*/  BSYNC.RECONVERGENT B2 ;  /* 0x0000000000027941 */ /* 0x000fea0003800200 */
.L_x_30:
        /* <DEDUP_REMOVED lines=44> */
.L_x_37:
[----:B------:R-:W-:Y:S05]  /*27e0*/  BSYNC.RECONVERGENT B3 ;  /* 0x0000000000037941 */ /* 0x000fea0003800200 */
.L_x_36:
[----:B------:R-:W0:Y:S01]  /*27f0*/  LDC.64 R20, c[0x0][0x388] ;  /* 0x0000e200ff147b82 */ /* 0x000e220000000a00 */
[C-C-:B------:R-:W-:Y:S01]  /*2800*/  DADD R14, -R26.reuse, -R36.reuse ;  /* 0x000000001a0e7229 */ /* 0x140fe20000000924 */
[----:B------:R-:W-:Y:S01]  /*2810*/  UMOV UR8, 0xa0b5ed8d ;  /* 0xa0b5ed8d00087882 */ /* 0x000fe20000000000 */
[----:B------:R-:W-:Y:S01]  /*2820*/  DADD R16, -R26, R36 ;  /* 0x000000001a107229 */ /* 0x000fe20000000124 */
[----:B------:R-:W-:Y:S01]  /*2830*/  UMOV UR9, 0x3eb0c6f7 ;  /* 0x3eb0c6f700097882 */ /* 0x000fe20000000000 */
[----:B------:R-:W-:-:S08]  /*2840*/  DSETP.GEU.AND P0, PT, R36, -R26, PT ;  /* 0x8000001a2400722a */ /* 0x000fd00003f0e000 */
[----:B------:R-:W-:Y:S02]  /*2850*/  FSEL R14, R14, R16, !P0 ;  /* 0x000000100e0e7208 */ /* 0x000fe40004000000 */
[----:B------:R-:W-:-:S06]  /*2860*/  FSEL R15, R15, R17, !P0 ;  /* 0x000000110f0f7208 */ /* 0x000fcc0004000000 */
[----:B------:R-:W-:Y:S01]  /*2870*/  DMUL R14, R14, 0.5 ;  /* 0x3fe000000e0e7828 */ /* 0x000fe20000000000 */
[----:B0-----:R-:W-:-:S04]  /*2880*/  IMAD.WIDE.U32 R18, R24, 0x48, R20 ;  /* 0x0000004818127825 */ /* 0x001fc800078e0014 */
[----:B------:R-:W-:-:S03]  /*2890*/  IMAD.WIDE.U32 R16, R24, 0x48, R20 ;  /* 0x0000004818107825 */ /* 0x000fc600078e0014 */
[----:B------:R-:W-:Y:S01]  /*28a0*/  DSETP.GE.AND P0, PT, R14, R22, PT ;  /* 0x000000160e00722a */ /* 0x000fe20003f06000 */
[----:B------:R-:W-:Y:S02]  /*28b0*/  IADD3 R21, P2, PT, R18, 0x48, RZ ;  /* 0x0000004812157810 */ /* 0x000fe40007f5e0ff */
[----:B------:R-:W-:-:S03]  /*28c0*/  IADD3 R12, P1, PT, R16, 0x48, RZ ;  /* 0x00000048100c7810 */ /* 0x000fc60007f3e0ff */
[----:B------:R-:W-:Y:S01]  /*28d0*/  DSETP.LT.OR P0, PT, R14, UR8, P0 ;  /* 0x000000080e007e2a */ /* 0x000fe20008701400 */
[----:B------:R-:W-:Y:S02]  /*28e0*/  IMAD.X R18, RZ, RZ, R19, P2 ;  /* 0x000000ffff127224 */ /* 0x000fe400010e0613 */
[----:B------:R-:W-:-:S03]  /*28f0*/  IMAD.X R17, RZ, RZ, R17, P1 ;  /* 0x000000ffff117224 */ /* 0x000fc600008e0611 */
[----:B------:R-:W-:Y:S02]  /*2900*/  FSEL R22, R22, R14, P0 ;  /* 0x0000000e16167208 */ /* 0x000fe40000000000 */
[----:B------:R-:W-:Y:S02]  /*2910*/  FSEL R23, R23, R15, P0 ;  /* 0x0000000f17177208 */ /* 0x000fe40000000000 */
[----:B------:R-:W-:Y:S02]  /*2920*/  SEL R40, R40, R21, P0 ;  /* 0x0000001528287207 */ /* 0x000fe40000000000 */
[----:B------:R-:W-:Y:S02]  /*2930*/  SEL R41, R41, R18, P0 ;  /* 0x0000001229297207 */ /* 0x000fe40000000000 */
[----:B------:R-:W-:Y:S02]  /*2940*/  SEL R13, R13, R12, P0 ;  /* 0x0000000c0d0d7207 */ /* 0x000fe40000000000 */
[----:B------:R-:W-:-:S07]  /*2950*/  SEL R34, R34, R17, P0 ;  /* 0x0000001122227207 */ /* 0x000fce0000000000 */
.L_x_35:
[----:B------:R-:W-:Y:S05]  /*2960*/  BSYNC.RECONVERGENT B2 ;  /* 0x0000000000027941 */ /* 0x000fea0003800200 */
.L_x_34:
[----:B------:R-:W-:-:S07]  /*2970*/  VIADD R24, R24, 0x2 ;  /* 0x0000000218187836 */ /* 0x000fce0000000000 */
.L_x_29:
[----:B------:R-:W-:Y:S01]  /*2980*/  ULOP3.LUT UR5, UR11, 0x1, URZ, 0xc0, !UPT ;  /* 0x000000010b057892 */ /* 0x000fe2000f8ec0ff */
[----:B------:R-:W-:Y:S03]  /*2990*/  BSSY.RECONVERGENT B2, `(.L_x_28) ;  /* 0x0000042000027945 */ /* 0x000fe60003800200 */
[----:B------:R-:W-:-:S09]  /*29a0*/  UISETP.NE.U32.AND UP0, UPT, UR5, 0x1, UPT ;  /* 0x000000010500788c */ /* 0x000fd2000bf05070 */
[----:B------:R-:W-:Y:S05]  /*29b0*/  BRA.U UP0, `(.L_x_38) ;  /* 0x0000000100fc7547 */ /* 0x000fea000b800000 */
[----:B------:R-:W0:Y:S02]  /*29c0*/  LDC.64 R18, c[0x0][0x388] ;  /* 0x0000e200ff127b82 */ /* 0x000e240000000a00 */
[----:B0-----:R-:W-:-:S05]  /*29d0*/  IMAD.WIDE.U32 R18, R24, 0x48, R18 ;  /* 0x0000004818127825 */ /* 0x001fca00078e0012 */
[----:B------:R-:W2:Y:S04]  /*29e0*/  LDG.E.64 R20, desc[UR12][R18.64+0x8] ;  /* 0x0000080c12147981 */ /* 0x000ea8000c1e1b00 */
[----:B------:R-:W3:Y:S04]  /*29f0*/  LDG.E.64 R16, desc[UR12][R18.64] ;  /* 0x0000000c12107981 */ /* 0x000ee8000c1e1b00 */
[----:B------:R-:W4:Y:S04]  /*2a00*/  LDG.E.64 R26, desc[UR12][R18.64+0x10] ;  /* 0x0000100c121a7981 */ /* 0x000f28000c1e1b00 */
[----:B------:R-:W5:Y:S01]  /*2a10*/  LDG.E.64 R14, desc[UR12][R18.64+0x40] ;  /* 0x0000400c120e7981 */ /* 0x000f62000c1e1b00 */
        /* <DEDUP_REMOVED lines=38> */
.L_x_40:
[----:B------:R-:W-:Y:S05]  /*2c80*/  BSYNC.RECONVERGENT B3 ;  /* 0x0000000000037941 */ /* 0x000fea0003800200 */
.L_x_39:
[C-C-:B------:R-:W-:Y:S01]  /*2c90*/  DADD R14, -R26.reuse, -R36.reuse ;  /* 0x000000001a0e7229 */ /* 0x140fe20000000924 */
[----:B------:R-:W0:Y:S01]  /*2ca0*/  LDC.64 R18, c[0x0][0x388] ;  /* 0x0000e200ff127b82 */ /* 0x000e220000000a00 */
[----:B------:R-:W-:Y:S01]  /*2cb0*/  DADD R16, -R26, R36 ;  /* 0x000000001a107229 */ /* 0x000fe20000000124 */
[----:B------:R-:W-:Y:S01]  /*2cc0*/  UMOV UR8, 0xa0b5ed8d ;  /* 0xa0b5ed8d00087882 */ /* 0x000fe20000000000 */
[----:B------:R-:W-:Y:S01]  /*2cd0*/  DSETP.GEU.AND P0, PT, R36, -R26, PT ;  /* 0x8000001a2400722a */ /* 0x000fe20003f0e000 */
[----:B------:R-:W-:-:S07]  /*2ce0*/  UMOV UR9, 0x3eb0c6f7 ;  /* 0x3eb0c6f700097882 */ /* 0x000fce0000000000 */
[----:B------:R-:W-:Y:S02]  /*2cf0*/  FSEL R14, R14, R16, !P0 ;  /* 0x000000100e0e7208 */ /* 0x000fe40004000000 */
[----:B------:R-:W-:-:S06]  /*2d00*/  FSEL R15, R15, R17, !P0 ;  /* 0x000000110f0f7208 */ /* 0x000fcc0004000000 */
[----:B------:R-:W-:Y:S01]  /*2d10*/  DMUL R14, R14, 0.5 ;  /* 0x3fe000000e0e7828 */ /* 0x000fe20000000000 */
[----:B0-----:R-:W-:-:S07]  /*2d20*/  IMAD.WIDE.U32 R18, R24, 0x48, R18 ;  /* 0x0000004818127825 */ /* 0x001fce00078e0012 */
[----:B------:R-:W-:-:S06]  /*2d30*/  DSETP.GE.AND P0, PT, R14, R22, PT ;  /* 0x000000160e00722a */ /* 0x000fcc0003f06000 */
[----:B------:R-:W-:-:S06]  /*2d40*/  DSETP.LT.OR P0, PT, R14, UR8, P0 ;  /* 0x000000080e007e2a */ /* 0x000fcc0008701400 */
[----:B------:R-:W-:Y:S02]  /*2d50*/  FSEL R22, R22, R14, P0 ;  /* 0x0000000e16167208 */ /* 0x000fe40000000000 */
[----:B------:R-:W-:Y:S02]  /*2d60*/  FSEL R23, R23, R15, P0 ;  /* 0x0000000f17177208 */ /* 0x000fe40000000000 */
[-C--:B------:R-:W-:Y:S02]  /*2d70*/  SEL R40, R40, R18.reuse, P0 ;  /* 0x0000001228287207 */ /* 0x080fe40000000000 */
[-C--:B------:R-:W-:Y:S02]  /*2d80*/  SEL R41, R41, R19.reuse, P0 ;  /* 0x0000001329297207 */ /* 0x080fe40000000000 */
[----:B------:R-:W-:Y:S02]  /*2d90*/  SEL R13, R13, R18, P0 ;  /* 0x000000120d0d7207 */ /* 0x000fe40000000000 */
[----:B------:R-:W-:-:S07]  /*2da0*/  SEL R34, R34, R19, P0 ;  /* 0x0000001322227207 */ /* 0x000fce0000000000 */
.L_x_38:
[----:B------:R-:W-:Y:S05]  /*2db0*/  BSYNC.RECONVERGENT B2 ;  /* 0x0000000000027941 */ /* 0x000fea0003800200 */
.L_x_28:
[----:B------:R-:W-:-:S04]  /*2dc0*/  ISETP.NE.U32.AND P0, PT, R13, RZ, PT ;  /* 0x000000ff0d00720c */ /* 0x000fc80003f05070 */
[----:B------:R-:W-:-:S04]  /*2dd0*/  ISETP.NE.AND.EX P0, PT, R34, RZ, PT, P0 ;  /* 0x000000ff2200720c */ /* 0x000fc80003f05300 */
[----:B------:R-:W-:-:S13]  /*2de0*/  PLOP3.LUT P0, PT, P0, PT, PT, 0x8, 0x80 ;  /* 0x000000000080781c */ /* 0x000fda000070e170 */
.L_x_9:
[----:B------:R-:W-:Y:S05]  /*2df0*/  @P0 BRA `(.L_x_41) ;  /* 0x0000001800380947 */ /* 0x000fea0003800000 */
[----:B------:R-:W2:Y:S04]  /*2e00*/  LDG.E.64 R36, desc[UR12][R40.64+0x8] ;  /* 0x0000080c28247981 */ /* 0x000ea8000c1e1b00 */
[----:B------:R-:W3:Y:S04]  /*2e10*/  LDG.E.64 R38, desc[UR12][R40.64] ;  /* 0x0000000c28267981 */ /* 0x000ee8000c1e1b00 */
[----:B------:R-:W4:Y:S01]  /*2e20*/  LDG.E.64 R34, desc[UR12][R40.64+0x10] ;  /* 0x0000100c28227981 */ /* 0x000f22000c1e1b00 */
[C---:B------:R-:W-:Y:S01]  /*2e30*/  DFMA R50, R22.reuse, R30, R50 ;  /* 0x0000001e1632722b */ /* 0x040fe20000000032 */
[----:B------:R-:W-:Y:S01]  /*2e40*/  IMAD.MOV.U32 R14, RZ, RZ, 0x0 ;  /* 0x00000000ff0e7424 */ /* 0x000fe200078e00ff */
[C---:B------:R-:W-:Y:S01]  /*2e50*/  DFMA R48, R22.reuse, R32, R48 ;  /* 0x000000201630722b */ /* 0x040fe20000000030 */
[----:B------:R-:W-:Y:S01]  /*2e60*/  IMAD.MOV.U32 R15, RZ, RZ, 0x3fd80000 ;  /* 0x3fd80000ff0f7424 */ /* 0x000fe200078e00ff */
[----:B------:R-:W-:Y:S01]  /*2e70*/  DFMA R52, R22, R28, R52 ;  /* 0x0000001c1634722b */ /* 0x000fe20000000034 */
[----:B------:R-:W-:Y:S03]  /*2e80*/  BSSY.RECONVERGENT B2, `(.L_x_42) ;  /* 0x000001b000027945 */ /* 0x000fe60003800200 */
[----:B--2---:R-:W-:-:S02]  /*2e90*/  DADD R36, R50, -R36 ;  /* 0x0000000032247229 */ /* 0x004fc40000000824 */
[----:B---3--:R-:W-:-:S06]  /*2ea0*/  DADD R38, R48, -R38 ;  /* 0x0000000030267229 */ /* 0x008fcc0000000826 */
[----:B------:R-:W-:Y:S02]  /*2eb0*/  DMUL R12, R36, R36 ;  /* 0x00000024240c7228 */ /* 0x000fe40000000000 */
[----:B----4-:R-:W-:-:S06]  /*2ec0*/  DADD R34, R52, -R34 ;  /* 0x0000000034227229 */ /* 0x010fcc0000000822 */
[----:B------:R-:W-:-:S08]  /*2ed0*/  DFMA R12, R38, R38, R12 ;  /* 0x00000026260c722b */ /* 0x000fd0000000000c */
[----:B------:R-:W-:-:S06]  /*2ee0*/  DFMA R80, R34, R34, R12 ;  /* 0x000000222250722b */ /* 0x000fcc000000000c */
        /* <DEDUP_REMOVED lines=15> */
[----:B------:R-:W-:Y:S02]  /*2fe0*/  MOV R21, R81 ;  /* 0x0000005100157202 */ /* 0x000fe40000000f00 */
[----:B------:R-:W-:-:S07]  /*2ff0*/  MOV R12, 0x3010 ;  /* 0x00003010000c7802 */ /* 0x000fce0000000f00 */
[----:B------:R-:W-:Y:S05]  /*3000*/  CALL.REL.NOINC `($__internal_2_$__cuda_sm20_dsqrt_rn_f64_mediumpath_v1) ;  /* 0x0000002000847944 */ /* 0x000fea0003c00000 */
[----:B------:R-:W-:Y:S02]  /*3010*/  IMAD.MOV.U32 R12, RZ, RZ, R14 ;  /* 0x000000ffff0c7224 */ /* 0x000fe400078e000e */
[----:B------:R-:W-:-:S07]  /*3020*/  IMAD.MOV.U32 R13, RZ, RZ, R15 ;  /* 0x000000ffff0d7224 */ /* 0x000fce00078e000f */
.L_x_43:
[----:B------:R-:W-:Y:S05]  /*3030*/  BSYNC.RECONVERGENT B2 ;  /* 0x0000000000027941 */ /* 0x000fea0003800200 */
.L_x_42:
        /* <DEDUP_REMOVED lines=12> */
[----:B------:R-:W-:-:S03]  /*3100*/  MOV R12, 0x3130 ;  /* 0x00003130000c7802 */ /* 0x000fc60000000f00 */
[----:B------:R-:W-:-:S07]  /*3110*/  VIADD R14, R14, 0xfff00000 ;  /* 0xfff000000e0e7836 */ /* 0x000fce0000000000 */
[----:B------:R-:W-:Y:S05]  /*3120*/  CALL.REL.NOINC `($__internal_0_$__cuda_sm20_dblrcp_rn_slowpath_v3) ;  /* 0x0000001800007944 */ /* 0x000fea0003c00000 */
.L_x_45:
[----:B------:R-:W-:Y:S05]  /*3130*/  BSYNC.RECONVERGENT B0 ;  /* 0x0000000000007941 */ /* 0x000fea0003800200 */
.L_x_44:
[----:B------:R-:W2:Y:S01]  /*3140*/  LDG.E.64 R12, desc[UR12][R40.64+0x30] ;  /* 0x0000300c280c7981 */ /* 0x000ea2000c1e1b00 */
[----:B------:R-:W-:Y:S01]  /*3150*/  BSSY.RELIABLE B2, `(.L_x_46) ;  /* 0x000011a000027945 */ /* 0x000fe20003800100 */
[-C--:B------:R-:W-:Y:S02]  /*3160*/  DMUL R38, R38, R14.reuse ;  /* 0x0000000e26267228 */ /* 0x080fe40000000000 */
[-C--:B------:R-:W-:Y:S02]  /*3170*/  DMUL R36, R36, R14.reuse ;  /* 0x0000000e24247228 */ /* 0x080fe40000000000 */
[----:B------:R-:W-:Y:S02]  /*3180*/  DMUL R34, R34, R14 ;  /* 0x0000000e22227228 */ /* 0x000fe40000000000 */
[----:B--2---:R-:W-:-:S14]  /*3190*/  DSETP.NEU.AND P0, PT, R12, RZ, PT ;  /* 0x000000ff0c00722a */ /* 0x004fdc0003f0d000 */
[----:B------:R-:W-:Y:S05]  /*31a0*/  @P0 BRA `(.L_x_47) ;  /* 0x0000000400bc0947 */ /* 0x000fea0003800000 */
[----:B------:R-:W-:Y:S01]  /*31b0*/  BSSY.RECONVERGENT B0, `(.L_x_48) ;  /* 0x0000042000007945 */ /* 0x000fe20003800200 */
.L_x_49:
[----:B------:R-:W-:Y:S01]  /*31c0*/  SHF.R.U32.HI R13, RZ, 0x2, R8 ;  /* 0x00000002ff0d7819 */ /* 0x000fe20000011608 */
[----:B------:R-:W-:Y:S01]  /*31d0*/  IMAD.SHL.U32 R15, R4, 0x10, RZ ;  /* 0x00000010040f7824 */ /* 0x000fe200078e00ff */
[----:B------:R-:W-:Y:S01]  /*31e0*/  SHF.R.U32.HI R12, RZ, 0x2, R7 ;  /* 0x00000002ff0c7819 */ /* 0x000fe20000011607 */
[----:B------:R-:W-:Y:S01]  /*31f0*/  IMAD.MOV.U32 R20, RZ, RZ, 0x0 ;  /* 0x00000000ff147424 */ /* 0x000fe200078e00ff */
[----:B------:R-:W-:Y:S01]  /*3200*/  LOP3.LUT R13, R13, R8, RZ, 0x3c, !PT ;  /* 0x000000080d0d7212 */ /* 0x000fe200078e3cff */
[----:B------:R-:W-:Y:S01]  /*3210*/  IMAD.MOV.U32 R21, RZ, RZ, 0x3ca00000 ;  /* 0x3ca00000ff157424 */ /* 0x000fe200078e00ff */
[----:B------:R-:W-:Y:S02]  /*3220*/  LOP3.LUT R7, R12, R7, RZ, 0x3c, !PT ;  /* 0x000000070c077212 */ /* 0x000fe400078e3cff */
[----:B------:R-:W-:Y:S01]  /*3230*/  SHF.R.U32.HI R14, RZ, 0x2, R5 ;  /* 0x00000002ff0e7819 */ /* 0x000fe20000011605 */
[----:B------:R-:W-:-:S03]  /*3240*/  IMAD.SHL.U32 R8, R13, 0x2, RZ ;  /* 0x000000020d087824 */ /* 0x000fc600078e00ff */
[----:B------:R-:W-:Y:S02]  /*3250*/  LOP3.LUT R14, R14, R5, RZ, 0x3c, !PT ;  /* 0x000000050e0e7212 */ /* 0x000fe400078e3cff */
[----:B------:R-:W-:Y:S02]  /*3260*/  LOP3.LUT R8, R4, R15, R8, 0x96, !PT ;  /* 0x0000000f04087212 */ /* 0x000fe400078e9608 */
[----:B------:R-:W-:Y:S02]  /*3270*/  SHF.R.U32.HI R15, RZ, 0x2, R6 ;  /* 0x00000002ff0f7819 */ /* 0x000fe40000011606 */
[----:B------:R-:W-:Y:S01]  /*3280*/  LOP3.LUT R12, R8, R13, RZ, 0x3c, !PT ;  /* 0x0000000d080c7212 */ /* 0x000fe200078e3cff */
[----:B------:R-:W-:Y:S01]  /*3290*/  IMAD.SHL.U32 R13, R7, 0x2, RZ ;  /* 0x00000002070d7824 */ /* 0x000fe200078e00ff */
[----:B------:R-:W-:-:S03]  /*32a0*/  LOP3.LUT R15, R15, R6, RZ, 0x3c, !PT ;  /* 0x000000060f0f7212 */ /* 0x000fc600078e3cff */
[----:B------:R-:W-:-:S05]  /*32b0*/  IMAD.SHL.U32 R8, R12, 0x10, RZ ;  /* 0x000000100c087824 */ /* 0x000fca00078e00ff */
[----:B------:R-:W-:Y:S01]  /*32c0*/  LOP3.LUT R13, R7, R13, R8, 0x96, !PT ;  /* 0x0000000d070d7212 */ /* 0x000fe200078e9608 */
[----:B------:R-:W-:-:S03]  /*32d0*/  IMAD.SHL.U32 R7, R15, 0x2, RZ ;  /* 0x000000020f077824 */ /* 0x000fc600078e00ff */
[----:B------:R-:W-:Y:S02]  /*32e0*/  LOP3.LUT R8, R13, R12, RZ, 0x3c, !PT ;  /* 0x0000000c0d087212 */ /* 0x000fe400078e3cff */
[----:B------:R-:W-:-:S03]  /*32f0*/  SHF.R.U32.HI R13, RZ, 0x2, R4 ;  /* 0x00000002ff0d7819 */ /* 0x000fc60000011604 */
[----:B------:R-:W-:Y:S01]  /*3300*/  IMAD.SHL.U32 R6, R8, 0x10, RZ ;  /* 0x0000001008067824 */ /* 0x000fe200078e00ff */
[----:B------:R-:W-:-:S04]  /*3310*/  LOP3.LUT R13, R13, R4, RZ, 0x3c, !PT ;  /* 0x000000040d0d7212 */ /* 0x000fc800078e3cff */
[----:B------:R-:W-:Y:S02]  /*3320*/  LOP3.LUT R7, R15, R7, R6, 0x96, !PT ;  /* 0x000000070f077212 */ /* 0x000fe400078e9606 */
[----:B------:R-:W-:Y:S02]  /*3330*/  SHF.L.U32 R6, R14, 0x1, RZ ;  /* 0x000000010e067819 */ /* 0x000fe400000006ff */
[----:B------:R-:W-:Y:S02]  /*3340*/  LOP3.LUT R7, R7, R8, RZ, 0x3c, !PT ;  /* 0x0000000807077212 */ /* 0x000fe400078e3cff */
[----:B------:R-:W-:Y:S02]  /*3350*/  SHF.R.U32.HI R15, RZ, 0x2, R12 ;  /* 0x00000002ff0f7819 */ /* 0x000fe4000001160c */
[----:B------:R-:W-:Y:S01]  /*3360*/  IADD3 R17, PT, PT, R9, 0x10974f, R7 ;  /* 0x0010974f09117810 */ /* 0x000fe20007ffe007 */
[----:B------:R-:W-:-:S05]  /*3370*/  IMAD.SHL.U32 R5, R7, 0x10, RZ ;  /* 0x0000001007057824 */ /* 0x000fca00078e00ff */
[----:B------:R-:W-:Y:S01]  /*3380*/  LOP3.LUT R6, R14, R6, R5, 0x96, !PT ;  /* 0x000000060e067212 */ /* 0x000fe200078e9605 */
[----:B------:R-:W-:-:S03]  /*3390*/  IMAD.SHL.U32 R5, R13, 0x2, RZ ;  /* 0x000000020d057824 */ /* 0x000fc600078e00ff */
[----:B------:R-:W-:-:S04]  /*33a0*/  LOP3.LUT R6, R6, R7, RZ, 0x3c, !PT ;  /* 0x0000000706067212 */ /* 0x000fc800078e3cff */
[----:B------:R-:W-:Y:S01]  /*33b0*/  IADD3 R14, PT, PT, R9, 0x161f14, R6 ;  /* 0x00161f14090e7810 */ /* 0x000fe20007ffe006 */
[----:B------:R-:W-:-:S05]  /*33c0*/  IMAD.SHL.U32 R4, R6, 0x10, RZ ;  /* 0x0000001006047824 */ /* 0x000fca00078e00ff */
[----:B------:R-:W-:Y:S02]  /*33d0*/  LOP3.LUT R5, R13, R5, R4, 0x96, !PT ;  /* 0x000000050d057212 */ /* 0x000fe400078e9604 */
[----:B------:R-:W-:Y:S01]  /*33e0*/  LOP3.LUT R4, R15, R12, RZ, 0x3c, !PT ;  /* 0x0000000c0f047212 */ /* 0x000fe200078e3cff */
[----:B------:R-:W-:Y:S01]  /*33f0*/  IMAD.WIDE.U32 R14, R14, 0x200000, RZ ;  /* 0x002000000e0e7825 */ /* 0x000fe200078e00ff */
[----:B------:R-:W-:Y:S02]  /*3400*/  LOP3.LUT R5, R5, R6, RZ, 0x3c, !PT ;  /* 0x0000000605057212 */ /* 0x000fe400078e3cff */
[C---:B------:R-:W-:Y:S01]  /*3410*/  IADD3 R13, PT, PT, R9.reuse, 0xb0f8a, R8 ;  /* 0x000b0f8a090d7810 */ /* 0x040fe20007ffe008 */
[----:B------:R-:W-:Y:S01]  /*3420*/  IMAD.SHL.U32 R16, R4, 0x2, RZ ;  /* 0x0000000204107824 */ /* 0x000fe200078e00ff */
[----:B------:R-:W-:Y:S01]  /*3430*/  IADD3 R23, PT, PT, R9, 0x1ba6d9, R5 ;  /* 0x001ba6d909177810 */ /* 0x000fe20007ffe005 */
[----:B------:R-:W-:-:S05]  /*3440*/  IMAD.SHL.U32 R19, R5, 0x10, RZ ;  /* 0x0000001005137824 */ /* 0x000fca00078e00ff */
[----:B------:R-:W-:Y:S02]  /*3450*/  LOP3.LUT R4, R4, R16, R19, 0x96, !PT ;  /* 0x0000001004047212 */ /* 0x000fe400078e9613 */
[----:B------:R-:W-:Y:S01]  /*3460*/  LOP3.LUT R16, R14, R17, RZ, 0x3c, !PT ;  /* 0x000000110e107212 */ /* 0x000fe200078e3cff */
[----:B------:R-:W-:Y:S01]  /*3470*/  IMAD.MOV.U32 R17, RZ, RZ, R15 ;  /* 0x000000ffff117224 */ /* 0x000fe200078e000f */
[----:B------:R-:W-:Y:S01]  /*3480*/  IADD3 R19, PT, PT, R9, 0x587c5, R12 ;  /* 0x000587c509137810 */ /* 0x000fe20007ffe00c */
[----:B------:R-:W-:Y:S01]  /*3490*/  IMAD.WIDE.U32 R12, R13, 0x200000, RZ ;  /* 0x002000000d0c7825 */ /* 0x000fe200078e00ff */
[----:B------:R-:W-:Y:S01]  /*34a0*/  LOP3.LUT R4, R4, R5, RZ, 0x3c, !PT ;  /* 0x0000000504047212 */ /* 0x000fe200078e3cff */
[----:B------:R-:W0:Y:S02]  /*34b0*/  I2F.F64.U64 R24, R16 ;  /* 0x0000001000187312 */ /* 0x000e240000301800 */
[----:B------:R-:W-:Y:S01]  /*34c0*/  VIADD R9, R9, 0x212e9e ;  /* 0x00212e9e09097836 */ /* 0x000fe20000000000 */
[----:B------:R-:W-:Y:S01]  /*34d0*/  LOP3.LUT R14, R12, R19, RZ, 0x3c, !PT ;  /* 0x000000130c0e7212 */ /* 0x000fe200078e3cff */
[----:B------:R-:W-:-:S02]  /*34e0*/  IMAD.MOV.U32 R15, RZ, RZ, R13 ;  /* 0x000000ffff0f7224 */ /* 0x000fc400078e000d */
[----:B------:R-:W-:Y:S02]  /*34f0*/  IMAD.IADD R12, R4, 0x1, R9 ;  /* 0x00000001040c7824 */ /* 0x000fe400078e0209 */
[----:B------:R-:W1:Y:S02]  /*3500*/  I2F.F64.U64 R26, R14 ;  /* 0x0000000e001a7312 */ /* 0x000e640000301800 */
[----:B------:R-:W-:-:S03]  /*3510*/  IMAD.WIDE.U32 R12, R12, 0x200000, RZ ;  /* 0x002000000c0c7825 */ /* 0x000fc600078e00ff */
[----:B------:R-:W-:Y:S01]  /*3520*/  LOP3.LUT R18, R12, R23, RZ, 0x3c, !PT ;  /* 0x000000170c127212 */ /* 0x000fe200078e3cff */
[----:B0-----:R-:W-:Y:S01]  /*3530*/  DFMA R24, R24, R20, 5.5511151231257827021e-17 ;  /* 0x3c9000001818742b */ /* 0x001fe20000000014 */
[----:B------:R-:W-:-:S04]  /*3540*/  MOV R19, R13 ;  /* 0x0000000d00137202 */ /* 0x000fc80000000f00 */
[----:B------:R-:W0:Y:S01]  /*3550*/  I2F.F64.U64 R22, R18 ;  /* 0x0000001200167312 */ /* 0x000e220000301800 */
[----:B-1----:R-:W-:Y:S02]  /*3560*/  DFMA R26, R26, R20, 5.5511151231257827021e-17 ;  /* 0x3c9000001a1a742b */ /* 0x002fe40000000014 */
[----:B------:R-:W-:-:S08]  /*3570*/  DMUL R12, R24, R24 ;  /* 0x00000018180c7228 */ /* 0x000fd00000000000 */
[----:B------:R-:W-:Y:S02]  /*3580*/  DFMA R12, R26, R26, R12 ;  /* 0x0000001a1a0c722b */ /* 0x000fe4000000000c */
[----:B0-----:R-:W-:-:S08]  /*3590*/  DFMA R22, R22, R20, 5.5511151231257827021e-17 ;  /* 0x3c9000001616742b */ /* 0x001fd00000000014 */
[----:B------:R-:W-:-:S08]  /*35a0*/  DFMA R80, R22, R22, R12 ;  /* 0x000000161650722b */ /* 0x000fd0000000000c */
[----:B------:R-:W-:-:S14]  /*35b0*/  DSETP.GTU.AND P0, PT, R80, 1, PT ;  /* 0x3ff000005000742a */ /* 0x000fdc0003f0c000 */
[----:B------:R-:W-:Y:S05]  /*35c0*/  @P0 BRA `(.L_x_49) ;  /* 0xfffffff800fc0947 */ /* 0x000fea000383ffff */
[----:B------:R-:W-:Y:S05]  /*35d0*/  BSYNC.RECONVERGENT B0 ;  /* 0x0000000000007941 */ /* 0x000fea0003800200 */
.L_x_48:
        /* <DEDUP_REMOVED lines=23> */
.L_x_51:
[----:B------:R-:W-:Y:S05]  /*3750*/  BSYNC.RECONVERGENT B3 ;  /* 0x0000000000037941 */ /* 0x000fea0003800200 */
.L_x_50:
        /* <DEDUP_REMOVED lines=12> */
[----:B------:R-:W-:Y:S02]  /*3820*/  MOV R12, 0x3850 ;  /* 0x00003850000c7802 */ /* 0x000fe40000000f00 */
[----:B------:R-:W-:-:S07]  /*3830*/  IADD3 R14, PT, PT, R14, -0x100000, RZ ;  /* 0xfff000000e0e7810 */ /* 0x000fce0007ffe0ff */
[----:B------:R-:W-:Y:S05]  /*3840*/  CALL.REL.NOINC `($__internal_0_$__cuda_sm20_dblrcp_rn_slowpath_v3) ;  /* 0x0000001000387944 */ /* 0x000fea0003c00000 */
.L_x_53:
[----:B------:R-:W-:Y:S05]  /*3850*/  BSYNC.RECONVERGENT B0 ;  /* 0x0000000000007941 */ /* 0x000fea0003800200 */
.L_x_52:
[-C--:B------:R-:W-:Y:S02]  /*3860*/  DFMA R26, R26, R14.reuse, R38 ;  /* 0x0000000e1a1a722b */ /* 0x080fe40000000026 */
[-C--:B------:R-:W-:Y:S02]  /*3870*/  DFMA R24, R24, R14.reuse, R36 ;  /* 0x0000000e1818722b */ /* 0x080fe40000000024 */
[----:B------:R-:W-:Y:S01]  /*3880*/  DFMA R22, R22, R14, R34 ;  /* 0x0000000e1616722b */ /* 0x000fe20000000022 */
[----:B------:R-:W-:Y:S10]  /*3890*/  BRA `(.L_x_54) ;  /* 0x00000008005c7947 */ /* 0x000ff40003800000 */
.L_x_47:
[----:B------:R-:W-:Y:S01]  /*38a0*/  DMUL R12, R36, R30 ;  /* 0x0000001e240c7228 */ /* 0x000fe20000000000 */
[----:B------:R-:W-:Y:S07]  /*38b0*/  BSSY.RECONVERGENT B0, `(.L_x_55) ;  /* 0x000004a000007945 */ /* 0x000fee0003800200 */
[----:B------:R-:W-:-:S08]  /*38c0*/  DFMA R12, R38, R32, R12 ;  /* 0x00000020260c722b */ /* 0x000fd0000000000c */
[----:B------:R-:W-:-:S08]  /*38d0*/  DFMA R12, R34, R28, R12 ;  /* 0x0000001c220c722b */ /* 0x000fd0000000000c */
[----:B------:R-:W-:-:S08]  /*38e0*/  DADD R12, R12, R12 ;  /* 0x000000000c0c7229 */ /* 0x000fd0000000000c */
[-C--:B------:R-:W-:Y:S02]  /*38f0*/  DFMA R32, -R38, R12.reuse, R32 ;  /* 0x0000000c2620722b */ /* 0x080fe40000000120 */
[-C--:B------:R-:W-:Y:S02]  /*3900*/  DFMA R30, -R36, R12.reuse, R30 ;  /* 0x0000000c241e722b */ /* 0x080fe4000000011e */
[----:B------:R-:W-:-:S11]  /*3910*/  DFMA R28, -R34, R12, R28 ;  /* 0x0000000c221c722b */ /* 0x000fd6000000011c */
.L_x_56:
[----:B------:R-:W-:Y:S01]  /*3920*/  SHF.R.U32.HI R13, RZ, 0x2, R8 ;  /* 0x00000002ff0d7819 */ /* 0x000fe20000011608 */
[----:B------:R-:W-:Y:S01]  /*3930*/  IMAD.SHL.U32 R15, R4, 0x10, RZ ;  /* 0x00000010040f7824 */ /* 0x000fe200078e00ff */
[----:B------:R-:W-:Y:S01]  /*3940*/  SHF.R.U32.HI R12, RZ, 0x2, R7 ;  /* 0x00000002ff0c7819 */ /* 0x000fe20000011607 */
[----:B------:R-:W-:Y:S01]  /*3950*/  VIADD R85, R9, 0x212e9e ;  /* 0x00212e9e09557836 */ /* 0x000fe20000000000 */
[----:B------:R-:W-:Y:S01]  /*3960*/  LOP3.LUT R13, R13, R8, RZ, 0x3c, !PT ;  /* 0x000000080d0d7212 */ /* 0x000fe200078e3cff */
[----:B------:R-:W-:Y:S01]  /*3970*/  IMAD.MOV.U32 R22, RZ, RZ, 0x0 ;  /* 0x00000000ff167424 */ /* 0x000fe200078e00ff */
[----:B------:R-:W-:Y:S01]  /*3980*/  LOP3.LUT R12, R12, R7, RZ, 0x3c, !PT ;  /* 0x000000070c0c7212 */ /* 0x000fe200078e3cff */
[----:B------:R-:W-:Y:S02]  /*3990*/  IMAD.MOV.U32 R23, RZ, RZ, 0x3ca00000 ;  /* 0x3ca00000ff177424 */ /* 0x000fe400078e00ff */
[----:B------:R-:W-:-:S05]  /*39a0*/  IMAD.SHL.U32 R8, R13, 0x2, RZ ;  /* 0x000000020d087824 */ /* 0x000fca00078e00ff */
[----:B------:R-:W-:-:S04]  /*39b0*/  LOP3.LUT R8, R4, R15, R8, 0x96, !PT ;  /* 0x0000000f04087212 */ /* 0x000fc800078e9608 */
[----:B------:R-:W-:Y:S01]  /*39c0*/  LOP3.LUT R14, R8, R13, RZ, 0x3c, !PT ;  /* 0x0000000d080e7212 */ /* 0x000fe200078e3cff */
[----:B------:R-:W-:Y:S01]  /*39d0*/  IMAD.SHL.U32 R8, R12, 0x2, RZ ;  /* 0x000000020c087824 */ /* 0x000fe200078e00ff */
[----:B------:R-:W-:Y:S02]  /*39e0*/  SHF.R.U32.HI R13, RZ, 0x2, R6 ;  /* 0x00000002ff0d7819 */ /* 0x000fe40000011606 */
[----:B------:R-:W-:Y:S01]  /*39f0*/  SHF.R.U32.HI R15, RZ, 0x2, R14 ;  /* 0x00000002ff0f7819 */ /* 0x000fe2000001160e */
[----:B------:R-:W-:Y:S01]  /*3a00*/  IMAD.SHL.U32 R7, R14, 0x10, RZ ;  /* 0x000000100e077824 */ /* 0x000fe200078e00ff */
[----:B------:R-:W-:Y:S02]  /*3a10*/  LOP3.LUT R13, R13, R6, RZ, 0x3c, !PT ;  /* 0x000000060d0d7212 */ /* 0x000fe400078e3cff */
[----:B------:R-:W-:Y:S02]  /*3a20*/  LOP3.LUT R15, R15, R14, RZ, 0x3c, !PT ;  /* 0x0000000e0f0f7212 */ /* 0x000fe400078e3cff */
[----:B------:R-:W-:-:S02]  /*3a30*/  LOP3.LUT R7, R12, R8, R7, 0x96, !PT ;  /* 0x000000080c077212 */ /* 0x000fc400078e9607 */
[----:B------:R-:W-:Y:S01]  /*3a40*/  SHF.R.U32.HI R12, RZ, 0x2, R5 ;  /* 0x00000002ff0c7819 */ /* 0x000fe20000011605 */
[----:B------:R-:W-:Y:S01]  /*3a50*/  IMAD.SHL.U32 R17, R15, 0x2, RZ ;  /* 0x000000020f117824 */ /* 0x000fe200078e00ff */
[----:B------:R-:W-:Y:S01]  /*3a60*/  LOP3.LUT R8, R7, R14, RZ, 0x3c, !PT ;  /* 0x0000000e07087212 */ /* 0x000fe200078e3cff */
[----:B------:R-:W-:Y:S01]  /*3a70*/  IMAD.SHL.U32 R7, R13, 0x2, RZ ;  /* 0x000000020d077824 */ /* 0x000fe200078e00ff */
[----:B------:R-:W-:Y:S02]  /*3a80*/  LOP3.LUT R12, R12, R5, RZ, 0x3c, !PT ;  /* 0x000000050c0c7212 */ /* 0x000fe400078e3cff */
[C---:B------:R-:W-:Y:S01]  /*3a90*/  IADD3 R16, PT, PT, R9.reuse, 0xb0f8a, R8 ;  /* 0x000b0f8a09107810 */ /* 0x040fe20007ffe008 */
[----:B------:R-:W-:Y:S01]  /*3aa0*/  IMAD.SHL.U32 R6, R8, 0x10, RZ ;  /* 0x0000001008067824 */ /* 0x000fe200078e00ff */
[----:B------:R-:W-:-:S04]  /*3ab0*/  IADD3 R19, PT, PT, R9, 0x587c5, R14 ;  /* 0x000587c509137810 */ /* 0x000fc80007ffe00e */
[----:B------:R-:W-:Y:S01]  /*3ac0*/  LOP3.LUT R7, R13, R7, R6, 0x96, !PT ;  /* 0x000000070d077212 */ /* 0x000fe200078e9606 */
[----:B------:R-:W-:Y:S01]  /*3ad0*/  IMAD.SHL.U32 R6, R12, 0x2, RZ ;  /* 0x000000020c067824 */ /* 0x000fe200078e00ff */
[----:B------:R-:W-:Y:S02]  /*3ae0*/  SHF.R.U32.HI R13, RZ, 0x2, R4 ;  /* 0x00000002ff0d7819 */ /* 0x000fe40000011604 */
[----:B------:R-:W-:Y:S02]  /*3af0*/  LOP3.LUT R7, R7, R8, RZ, 0x3c, !PT ;  /* 0x0000000807077212 */ /* 0x000fe400078e3cff */
[----:B------:R-:W-:Y:S02]  /*3b00*/  LOP3.LUT R13, R13, R4, RZ, 0x3c, !PT ;  /* 0x000000040d0d7212 */ /* 0x000fe400078e3cff */
[----:B------:R-:W-:Y:S01]  /*3b10*/  IADD3 R21, PT, PT, R9, 0x10974f, R7 ;  /* 0x0010974f09157810 */ /* 0x000fe20007ffe007 */
[----:B------:R-:W-:-:S05]  /*3b20*/  IMAD.SHL.U32 R5, R7, 0x10, RZ ;  /* 0x0000001007057824 */ /* 0x000fca00078e00ff */
[----:B------:R-:W-:Y:S01]  /*3b30*/  LOP3.LUT R6, R12, R6, R5, 0x96, !PT ;  /* 0x000000060c067212 */ /* 0x000fe200078e9605 */
[----:B------:R-:W-:-:S03]  /*3b40*/  IMAD.SHL.U32 R5, R13, 0x2, RZ ;  /* 0x000000020d057824 */ /* 0x000fc600078e00ff */
[----:B------:R-:W-:-:S04]  /*3b50*/  LOP3.LUT R6, R6, R7, RZ, 0x3c, !PT ;  /* 0x0000000706067212 */ /* 0x000fc800078e3cff */
[----:B------:R-:W-:Y:S01]  /*3b60*/  IADD3 R12, PT, PT, R9, 0x161f14, R6 ;  /* 0x00161f14090c7810 */ /* 0x000fe20007ffe006 */
[----:B------:R-:W-:-:S05]  /*3b70*/  IMAD.SHL.U32 R4, R6, 0x10, RZ ;  /* 0x0000001006047824 */ /* 0x000fca00078e00ff */
[----:B------:R-:W-:Y:S01]  /*3b80*/  LOP3.LUT R5, R13, R5, R4, 0x96, !PT ;  /* 0x000000050d057212 */ /* 0x000fe200078e9604 */
[----:B------:R-:W-:-:S03]  /*3b90*/  IMAD.WIDE.U32 R12, R12, 0x200000, RZ ;  /* 0x002000000c0c7825 */ /* 0x000fc600078e00ff */
[----:B------:R-:W-:Y:S02]  /*3ba0*/  LOP3.LUT R5, R5, R6, RZ, 0x3c, !PT ;  /* 0x0000000605057212 */ /* 0x000fe400078e3cff */
[----:B------:R-:W-:Y:S01]  /*3bb0*/  LOP3.LUT R20, R12, R21, RZ, 0x3c, !PT ;  /* 0x000000150c147212 */ /* 0x000fe200078e3cff */
[----:B------:R-:W-:Y:S01]  /*3bc0*/  IMAD.MOV.U32 R21, RZ, RZ, R13 ;  /* 0x000000ffff157224 */ /* 0x000fe200078e000d */
[----:B------:R-:W-:Y:S02]  /*3bd0*/  SHF.L.U32 R4, R5, 0x4, RZ ;  /* 0x0000000405047819 */ /* 0x000fe400000006ff */
[----:B------:R-:W-:Y:S02]  /*3be0*/  IADD3 R25, PT, PT, R9, 0x1ba6d9, R5 ;  /* 0x001ba6d909197810 */ /* 0x000fe40007ffe005 */
[----:B------:R-:W-:Y:S01]  /*3bf0*/  LOP3.LUT R4, R15, R17, R4, 0x96, !PT ;  /* 0x000000110f047212 */ /* 0x000fe200078e9604 */
[----:B------:R-:W-:Y:S01]  /*3c00*/  IMAD.WIDE.U32 R16, R16, 0x200000, RZ ;  /* 0x0020000010107825 */ /* 0x000fe200078e00ff */
[----:B------:R-:W0:Y:S02]  /*3c10*/  I2F.F64.U64 R14, R20 ;  /* 0x00000014000e7312 */ /* 0x000e240000301800 */
[----:B------:R-:W-:-:S02]  /*3c20*/  LOP3.LUT R4, R4, R5, RZ, 0x3c, !PT ;  /* 0x0000000504047212 */ /* 0x000fc400078e3cff */
[----:B------:R-:W-:Y:S01]  /*3c30*/  LOP3.LUT R18, R16, R19, RZ, 0x3c, !PT ;  /* 0x0000001310127212 */ /* 0x000fe200078e3cff */
[----:B------:R-:W-:Y:S02]  /*3c40*/  IMAD.MOV.U32 R19, RZ, RZ, R17 ;  /* 0x000000ffff137224 */ /* 0x000fe400078e0011 */
[----:B------:R-:W-:Y:S02]  /*3c50*/  IMAD.IADD R16, R4, 0x1, R85 ;  /* 0x0000000104107824 */ /* 0x000fe400078e0255 */
[----:B------:R-:W1:Y:S02]  /*3c60*/  I2F.F64.U64 R26, R18 ;  /* 0x00000012001a7312 */ /* 0x000e640000301800 */
[----:B------:R-:W-:Y:S01]  /*3c70*/  IMAD.WIDE.U32 R16, R16, 0x200000, RZ ;  /* 0x0020000010107825 */ /* 0x000fe200078e00ff */
[----:B0-----:R-:W-:Y:S02]  /*3c80*/  DFMA R14, R14, R22, 5.5511151231257827021e-17 ;  /* 0x3c9000000e0e742b */ /* 0x001fe40000000016 */
[----:B------:R-:W-:Y:S01]  /*3c90*/  LOP3.LUT R24, R16, R25, RZ, 0x3c, !PT ;  /* 0x0000001910187212 */ /* 0x000fe200078e3cff */
[----:B------:R-:W-:-:S04]  /*3ca0*/  IMAD.MOV.U32 R25, RZ, RZ, R17 ;  /* 0x000000ffff197224 */ /* 0x000fc800078e0011 */
[----:B------:R-:W0:Y:S01]  /*3cb0*/  I2F.F64.U64 R16, R24 ;  /* 0x0000001800107312 */ /* 0x000e220000301800 */
[----:B------:R-:W-:Y:S02]  /*3cc0*/  DMUL R14, R14, R14 ;  /* 0x0000000e0e0e7228 */ /* 0x000fe40000000000 */
[----:B-1----:R-:W-:-:S08]  /*3cd0*/  DFMA R26, R26, R22, 5.5511151231257827021e-17 ;  /* 0x3c9000001a1a742b */ /* 0x002fd00000000016 */
[----:B------:R-:W-:Y:S02]  /*3ce0*/  DFMA R14, R26, R26, R14 ;  /* 0x0000001a1a0e722b */ /* 0x000fe4000000000e */
[----:B0-----:R-:W-:-:S08]  /*3cf0*/  DFMA R16, R16, R22, 5.5511151231257827021e-17 ;  /* 0x3c9000001010742b */ /* 0x001fd00000000016 */
[----:B------:R-:W-:-:S08]  /*3d00*/  DFMA R14, R16, R16, R14 ;  /* 0x00000010100e722b */ /* 0x000fd0000000000e */
[----:B------:R-:W-:Y:S01]  /*3d10*/  DSETP.GTU.AND P0, PT, R14, 1, PT ;  /* 0x3ff000000e00742a */ /* 0x000fe20003f0c000 */
[----:B------:R-:W-:Y:S02]  /*3d20*/  IMAD.MOV.U32 R14, RZ, RZ, R9 ;  /* 0x000000ffff0e7224 */ /* 0x000fe400078e0009 */
[----:B------:R-:W-:-:S11]  /*3d30*/  IMAD.MOV.U32 R9, RZ, RZ, R85 ;  /* 0x000000ffff097224 */ /* 0x000fd600078e0055 */
[----:B------:R-:W-:Y:S05]  /*3d40*/  @P0 BRA `(.L_x_56) ;  /* 0xfffffff800f40947 */ /* 0x000fea000383ffff */
[----:B------:R-:W-:Y:S05]  /*3d50*/  BSYNC.RECONVERGENT B0 ;  /* 0x0000000000007941 */ /* 0x000fea0003800200 */
.L_x_55:
[C---:B------:R-:W-:Y:S01]  /*3d60*/  IADD3 R17, PT, PT, R14.reuse, 0x10974f, R7 ;  /* 0x0010974f0e117810 */ /* 0x040fe20007ffe007 */
[----:B------:R-:W-:Y:S01]  /*3d70*/  IMAD.MOV.U32 R82, RZ, RZ, 0x0 ;  /* 0x00000000ff527424 */ /* 0x000fe200078e00ff */
[----:B------:R-:W-:Y:S01]  /*3d80*/  IADD3 R15, PT, PT, R14, 0x1ba6d9, R5 ;  /* 0x001ba6d90e0f7810 */ /* 0x000fe20007ffe005 */
[----:B------:R-:W-:Y:S01]  /*3d90*/  IMAD.MOV.U32 R83, RZ, RZ, 0x3fd80000 ;  /* 0x3fd80000ff537424 */ /* 0x000fe200078e00ff */
[----:B------:R-:W-:Y:S01]  /*3da0*/  LOP3.LUT R16, R12, R17, RZ, 0x3c, !PT ;  /* 0x000000110c107212 */ /* 0x000fe200078e3cff */
[----:B------:R-:W-:Y:S01]  /*3db0*/  IMAD.MOV.U32 R17, RZ, RZ, R13 ;  /* 0x000000ffff117224 */ /* 0x000fe200078e000d */
[----:B------:R-:W-:Y:S01]  /*3dc0*/  BSSY.RECONVERGENT B3, `(.L_x_57) ;  /* 0x0000021000037945 */ /* 0x000fe20003800200 */
[----:B------:R-:W-:Y:S02]  /*3dd0*/  IMAD.IADD R12, R85, 0x1, R4 ;  /* 0x00000001550c7824 */ /* 0x000fe400078e0204 */
[----:B------:R-:W0:Y:S01]  /*3de0*/  I2F.F64.U64 R24, R16 ;  /* 0x0000001000187312 */ /* 0x000e220000301800 */
[----:B------:R-:W-:-:S02]  /*3df0*/  IMAD.MOV.U32 R9, RZ, RZ, R85 ;  /* 0x000000ffff097224 */ /* 0x000fc400078e0055 */
[----:B------:R-:W-:-:S03]  /*3e00*/  IMAD.WIDE.U32 R12, R12, 0x200000, RZ ;  /* 0x002000000c0c7825 */ /* 0x000fc600078e00ff */
[----:B------:R-:W-:Y:S02]  /*3e10*/  LOP3.LUT R14, R12, R15, RZ, 0x3c, !PT ;  /* 0x0000000f0c0e7212 */ /* 0x000fe400078e3cff */
[----:B------:R-:W-:Y:S01]  /*3e20*/  MOV R15, R13 ;  /* 0x0000000d000f7202 */ /* 0x000fe20000000f00 */
[----:B0-----:R-:W-:-:S05]  /*3e30*/  DFMA R24, R24, R22, 5.5511151231257827021e-17 ;  /* 0x3c9000001818742b */ /* 0x001fca0000000016 */
[----:B------:R-:W0:Y:S03]  /*3e40*/  I2F.F64.U64 R14, R14 ;  /* 0x0000000e000e7312 */ /* 0x000e260000301800 */
[----:B------:R-:W-:Y:S02]  /*3e50*/  DMUL R12, R24, R24 ;  /* 0x00000018180c7228 */ /* 0x000fe40000000000 */
[----:B0-----:R-:W-:-:S06]  /*3e60*/  DFMA R22, R14, R22, 5.5511151231257827021e-17 ;  /* 0x3c9000000e16742b */ /* 0x001fcc0000000016 */
        /* <DEDUP_REMOVED lines=22> */
.L_x_58:
[----:B------:R-:W-:Y:S05]  /*3fd0*/  BSYNC.RECONVERGENT B3 ;  /* 0x0000000000037941 */ /* 0x000fea0003800200 */
.L_x_57:
        /* <DEDUP_REMOVED lines=10> */
[----:B------:R-:W-:Y:S02]  /*4080*/  LOP3.LUT R14, R13, 0x7fffffff, RZ, 0xc0, !PT ;  /* 0x7fffffff0d0e7812 */ /* 0x000fe400078ec0ff */
[----:B------:R-:W-:Y:S02]  /*4090*/  MOV R16, R12 ;  /* 0x0000000c00107202 */ /* 0x000fe40000000f00 */
[----:B------:R-:W-:Y:S01]  /*40a0*/  MOV R12, 0x40d0 ;  /* 0x000040d0000c7802 */ /* 0x000fe20000000f00 */
[----:B------:R-:W-:-:S07]  /*40b0*/  VIADD R14, R14, 0xfff00000 ;  /* 0xfff000000e0e7836 */ /* 0x000fce0000000000 */
[----:B------:R-:W-:Y:S05]  /*40c0*/  CALL.REL.NOINC `($__internal_0_$__cuda_sm20_dblrcp_rn_slowpath_v3) ;  /* 0x0000000800187944 */ /* 0x000fea0003c00000 */
.L_x_60:
[----:B------:R-:W-:Y:S05]  /*40d0*/  BSYNC.RECONVERGENT B0 ;  /* 0x0000000000007941 */ /* 0x000fea0003800200 */
.L_x_59:
[----:B------:R-:W2:Y:S01]  /*40e0*/  LDG.E.64 R12, desc[UR12][R40.64+0x38] ;  /* 0x0000380c280c7981 */ /* 0x000ea2000c1e1b00 */
[-C--:B------:R-:W-:Y:S01]  /*40f0*/  DMUL R24, R24, R14.reuse ;  /* 0x0000000e18187228 */ /* 0x080fe20000000000 */
[----:B------:R-:W-:Y:S01]  /*4100*/  IMAD.MOV.U32 R16, RZ, RZ, R62 ;  /* 0x000000ffff107224 */ /* 0x000fe200078e003e */
[-C--:B------:R-:W-:Y:S01]  /*4110*/  DMUL R26, R26, R14.reuse ;  /* 0x0000000e1a1a7228 */ /* 0x080fe20000000000 */
[----:B------:R-:W-:Y:S01]  /*4120*/  IMAD.MOV.U32 R17, RZ, RZ, R63 ;  /* 0x000000ffff117224 */ /* 0x000fe200078e003f */
[----:B------:R-:W-:-:S04]  /*4130*/  DMUL R14, R22, R14 ;  /* 0x0000000e160e7228 */ /* 0x000fc80000000000 */
[-C--:B--2---:R-:W-:Y:S02]  /*4140*/  DFMA R24, R24, R12.reuse, R30 ;  /* 0x0000000c1818722b */ /* 0x084fe4000000001e */
[-C--:B------:R-:W-:Y:S02]  /*4150*/  DFMA R26, R26, R12.reuse, R32 ;  /* 0x0000000c1a1a722b */ /* 0x080fe40000000020 */
[----:B------:R-:W-:Y:S01]  /*4160*/  DFMA R22, R14, R12, R28 ;  /* 0x0000000c0e16722b */ /* 0x000fe2000000001c */
[----:B------:R-:W-:-:S03]  /*4170*/  IMAD.MOV.U32 R12, RZ, RZ, R66 ;  /* 0x000000ffff0c7224 */ /* 0x000fc600078e0042 */
[----:B------:R-:W-:Y:S01]  /*4180*/  DMUL R36, R36, R24 ;  /* 0x0000001824247228 */ /* 0x000fe20000000000 */
[----:B------:R-:W-:Y:S02]  /*4190*/  IMAD.MOV.U32 R13, RZ, RZ, R67 ;  /* 0x000000ffff0d7224 */ /* 0x000fe400078e0043 */
[----:B------:R-:W-:Y:S02]  /*41a0*/  IMAD.MOV.U32 R14, RZ, RZ, R64 ;  /* 0x000000ffff0e7224 */ /* 0x000fe400078e0040 */
[----:B------:R-:W-:-:S03]  /*41b0*/  IMAD.MOV.U32 R15, RZ, RZ, R65 ;  /* 0x000000ffff0f7224 */ /* 0x000fc600078e0041 */
[----:B------:R-:W-:-:S08]  /*41c0*/  DFMA R36, R38, R26, R36 ;  /* 0x0000001a2624722b */ /* 0x000fd00000000024 */
[----:B------:R-:W-:-:S08]  /*41d0*/  DFMA R36, R34, R22, R36 ;  /* 0x000000162224722b */ /* 0x000fd00000000024 */
[----:B------:R-:W-:-:S14]  /*41e0*/  DSETP.GEU.AND P0, PT, R36, RZ, PT ;  /* 0x000000ff2400722a */ /* 0x000fdc0003f0e000 */
[----:B------:R-:W-:Y:S05]  /*41f0*/  @!P0 BREAK.RELIABLE B2 ;  /* 0x0000000000028942 */ /* 0x000fea0003800100 */
[----:B------:R-:W-:Y:S05]  /*4200*/  @!P0 BRA `(.L_x_61) ;  /* 0x0000000400648947 */ /* 0x000fea0003800000 */
.L_x_54:
[----:B------:R-:W-:Y:S01]  /*4210*/  DMUL R12, R24, R24 ;  /* 0x00000018180c7228 */ /* 0x000fe20000000000 */
[----:B------:R-:W-:Y:S01]  /*4220*/  UMOV UR8, 0x9abcaf48 ;  /* 0x9abcaf4800087882 */ /* 0x000fe20000000000 */
[----:B------:R-:W-:Y:S01]  /*4230*/  UMOV UR9, 0x3e7ad7f2 ;  /* 0x3e7ad7f200097882 */ /* 0x000fe20000000000 */
[----:B------:R-:W-:Y:S01]  /*4240*/  IMAD.MOV.U32 R14, RZ, RZ, R64 ;  /* 0x000000ffff0e7224 */ /* 0x000fe200078e0040 */
[----:B------:R-:W-:Y:S01]  /*4250*/  MOV R16, R62 ;  /* 0x0000003e00107202 */ /* 0x000fe20000000f00 */
[----:B------:R-:W-:Y:S02]  /*4260*/  IMAD.MOV.U32 R15, RZ, RZ, R65 ;  /* 0x000000ffff0f7224 */ /* 0x000fe400078e0041 */
[----:B------:R-:W-:Y:S01]  /*4270*/  IMAD.MOV.U32 R17, RZ, RZ, R63 ;  /* 0x000000ffff117224 */ /* 0x000fe200078e003f */
[----:B------:R-:W-:-:S08]  /*4280*/  DFMA R12, R26, R26, R12 ;  /* 0x0000001a1a0c722b */ /* 0x000fd0000000000c */
[----:B------:R-:W-:Y:S01]  /*4290*/  DFMA R80, R22, R22, R12 ;  /* 0x000000161650722b */ /* 0x000fe2000000000c */
[----:B------:R-:W-:Y:S02]  /*42a0*/  IMAD.MOV.U32 R12, RZ, RZ, R66 ;  /* 0x000000ffff0c7224 */ /* 0x000fe400078e0042 */
[----:B------:R-:W-:-:S05]  /*42b0*/  IMAD.MOV.U32 R13, RZ, RZ, R67 ;  /* 0x000000ffff0d7224 */ /* 0x000fca00078e0043 */
[----:B------:R-:W-:-:S14]  /*42c0*/  DSETP.GEU.AND P0, PT, R80, UR8, PT ;  /* 0x0000000850007e2a */ /* 0x000fdc000bf0e000 */
[----:B------:R-:W-:Y:S05]  /*42d0*/  @!P0 BREAK.RELIABLE B2 ;  /* 0x0000000000028942 */ /* 0x000fea0003800100 */
[----:B------:R-:W-:Y:S05]  /*42e0*/  @!P0 BRA `(.L_x_61) ;  /* 0x00000004002c8947 */ /* 0x000fea0003800000 */
[----:B------:R-:W-:Y:S05]  /*42f0*/  BSYNC.RELIABLE B2 ;  /* 0x0000000000027941 */ /* 0x000fea0003800100 */
.L_x_46:
        /* <DEDUP_REMOVED lines=19> */
[----:B------:R-:W-:Y:S02]  /*4430*/  IMAD.MOV.U32 R21, RZ, RZ, R81 ;  /* 0x000000ffff157224 */ /* 0x000fe400078e0051 */
[----:B------:R-:W-:Y:S02]  /*4440*/  IMAD.MOV.U32 R14, RZ, RZ, R28 ;  /* 0x000000ffff0e7224 */ /* 0x000fe400078e001c */
[----:B------:R-:W-:-:S07]  /*4450*/  IMAD.MOV.U32 R15, RZ, RZ, R29 ;  /* 0x000000ffff0f7224 */ /* 0x000fce00078e001d */
[----:B------:R-:W-:Y:S05]  /*4460*/  CALL.REL.NOINC `($__internal_2_$__cuda_sm20_dsqrt_rn_f64_mediumpath_v1) ;  /* 0x0000000c006c7944 */ /* 0x000fea0003c00000 */
.L_x_63:
[----:B------:R-:W-:Y:S05]  /*4470*/  BSYNC.RECONVERGENT B2 ;  /* 0x0000000000027941 */ /* 0x000fea0003800200 */
.L_x_62:
        /* <DEDUP_REMOVED lines=12> */
[----:B------:R-:W-:-:S03]  /*4540*/  MOV R16, R14 ;  /* 0x0000000e00107202 */ /* 0x000fc60000000f00 */
[----:B------:R-:W-:Y:S01]  /*4550*/  VIADD R14, R12, 0xfff00000 ;  /* 0xfff000000c0e7836 */ /* 0x000fe20000000000 */
[----:B------:R-:W-:-:S07]  /*4560*/  MOV R12, 0x4580 ;  /* 0x00004580000c7802 */ /* 0x000fce0000000f00 */
[----:B------:R-:W-:Y:S05]  /*4570*/  CALL.REL.NOINC `($__internal_0_$__cuda_sm20_dblrcp_rn_slowpath_v3) ;  /* 0x0000000000ec7944 */ /* 0x000fea0003c00000 */
[----:B------:R-:W-:Y:S02]  /*4580*/  IMAD.MOV.U32 R16, RZ, RZ, R14 ;  /* 0x000000ffff107224 */ /* 0x000fe400078e000e */
[----:B------:R-:W-:-:S07]  /*4590*/  IMAD.MOV.U32 R17, RZ, RZ, R15 ;  /* 0x000000ffff117224 */ /* 0x000fce00078e000f */
.L_x_65:
[----:B------:R-:W-:Y:S05]  /*45a0*/  BSYNC.RECONVERGENT B0 ;  /* 0x0000000000007941 */ /* 0x000fea0003800200 */
.L_x_64:
[----:B------:R-:W2:Y:S04]  /*45b0*/  LDG.E.64 R18, desc[UR12][R40.64+0x28] ;  /* 0x0000280c28127981 */ /* 0x000ea8000c1e1b00 */
[----:B------:R-:W3:Y:S04]  /*45c0*/  LDG.E.64 R12, desc[UR12][R40.64+0x18] ;  /* 0x0000180c280c7981 */ /* 0x000ee8000c1e1b00 */
[----:B------:R-:W4:Y:S01]  /*45d0*/  LDG.E.64 R14, desc[UR12][R40.64+0x20] ;  /* 0x0000200c280e7981 */ /* 0x000f22000c1e1b00 */
[----:B------:R-:W-:-:S05]  /*45e0*/  VIADD R0, R0, 0x1 ;  /* 0x0000000100007836 */ /* 0x000fca0000000000 */
[----:B------:R-:W-:Y:S01]  /*45f0*/  ISETP.NE.AND P0, PT, R0, 0x32, PT ;  /* 0x000000320000780c */ /* 0x000fe20003f05270 */
[C---:B------:R-:W-:Y:S02]  /*4600*/  DMUL R32, R16.reuse, R26 ;  /* 0x0000001a10207228 */ /* 0x040fe40000000000 */
[C---:B------:R-:W-:Y:S02]  /*4610*/  DMUL R30, R16.reuse, R24 ;  /* 0x00000018101e7228 */ /* 0x040fe40000000000 */
[----:B------:R-:W-:Y:S01]  /*4620*/  DMUL R28, R16, R22 ;  /* 0x00000016101c7228 */ /* 0x000fe20000000000 */
[----:B------:R-:W-:Y:S02]  /*4630*/  IMAD.MOV.U32 R16, RZ, RZ, R62 ;  /* 0x000000ffff107224 */ /* 0x000fe400078e003e */
[----:B------:R-:W-:Y:S01]  /*4640*/  IMAD.MOV.U32 R17, RZ, RZ, R63 ;  /* 0x000000ffff117224 */ /* 0x000fe200078e003f */
[----:B--2---:R-:W-:Y:S02]  /*4650*/  DMUL R46, R18, R46 ;  /* 0x0000002e122e7228 */ /* 0x004fe40000000000 */
[----:B---3--:R-:W-:Y:S01]  /*4660*/  DMUL R42, R12, R42 ;  /* 0x0000002a0c2a7228 */ /* 0x008fe20000000000 */
[----:B------:R-:W-:Y:S01]  /*4670*/  IMAD.MOV.U32 R12, RZ, RZ, R66 ;  /* 0x000000ffff0c7224 */ /* 0x000fe200078e0042 */
[----:B----4-:R-:W-:Y:S01]  /*4680*/  DMUL R44, R14, R44 ;  /* 0x0000002c0e2c7228 */ /* 0x010fe20000000000 */
[----:B------:R-:W-:-:S02]  /*4690*/  IMAD.MOV.U32 R13, RZ, RZ, R67 ;  /* 0x000000ffff0d7224 */ /* 0x000fc400078e0043 */
[----:B------:R-:W-:Y:S02]  /*46a0*/  IMAD.MOV.U32 R14, RZ, RZ, R64 ;  /* 0x000000ffff0e7224 */ /* 0x000fe400078e0040 */
[----:B------:R-:W-:Y:S01]  /*46b0*/  IMAD.MOV.U32 R15, RZ, RZ, R65 ;  /* 0x000000ffff0f7224 */ /* 0x000fe200078e0041 */
[----:B------:R-:W-:Y:S06]  /*46c0*/  @!P0 BRA `(.L_x_61) ;  /* 0x0000000000348947 */ /* 0x000fec0003800000 */
[----:B------:R-:W-:Y:S05]  /*46d0*/  BRA `(.L_x_66) ;  /* 0xffffffc400c87947 */ /* 0x000fea000383ffff */
.L_x_41:
[----:B------:R-:W-:-:S08]  /*46e0*/  DADD R30, R30, 1 ;  /* 0x3ff000001e1e7429 */ /* 0x000fd00000000000 */
[----:B------:R-:W-:-:S08]  /*46f0*/  DMUL R30, R30, 0.5 ;  /* 0x3fe000001e1e7828 */ /* 0x000fd00000000000 */
[----:B------:R-:W-:Y:S02]  /*4700*/  DADD R12, -R30, 1 ;  /* 0x3ff000001e0c7429 */ /* 0x000fe40000000100 */
[-C--:B------:R-:W-:Y:S02]  /*4710*/  DMUL R14, R60, R30.reuse ;  /* 0x0000001e3c0e7228 */ /* 0x080fe40000000000 */
[-C--:B------:R-:W-:Y:S02]  /*4720*/  DMUL R16, R58, R30.reuse ;  /* 0x0000001e3a107228 */ /* 0x080fe40000000000 */
[----:B------:R-:W-:-:S04]  /*4730*/  DMUL R30, R56, R30 ;  /* 0x0000001e381e7228 */ /* 0x000fc80000000000 */
[-C--:B------:R-:W-:Y:S02]  /*4740*/  DFMA R14, R72, R12.reuse, R14 ;  /* 0x0000000c480e722b */ /* 0x080fe4000000000e */
[-C--:B------:R-:W-:Y:S02]  /*4750*/  DFMA R16, R70, R12.reuse, R16 ;  /* 0x0000000c4610722b */ /* 0x080fe40000000010 */
[----:B------:R-:W-:-:S04]  /*4760*/  DFMA R30, R68, R12, R30 ;  /* 0x0000000c441e722b */ /* 0x000fc8000000001e */
[----:B------:R-:W-:Y:S02]  /*4770*/  DMUL R12, R14, R42 ;  /* 0x0000002a0e0c7228 */ /* 0x000fe40000000000 */
[----:B------:R-:W-:Y:S02]  /*4780*/  DMUL R14, R16, R44 ;  /* 0x0000002c100e7228 */ /* 0x000fe40000000000 */
[----:B------:R-:W-:-:S11]  /*4790*/  DMUL R16, R30, R46 ;  /* 0x0000002e1e107228 */ /* 0x000fd60000000000 */
.L_x_61:
[----:B------:R-:W-:Y:S05]  /*47a0*/  BSYNC.RECONVERGENT B1 ;  /* 0x0000000000017941 */ /* 0x000fea0003800200 */
.L_x_8:
[----:B------:R-:W-:Y:S05]  /*47b0*/  WARPSYNC.ALL ;  /* 0x0000000000007948 */ /* 0x000fea0003800000 */
[----:B------:R-:W0:Y:S01]  /*47c0*/  LDCU UR5, c[0x0][0x398] ;  /* 0x00007300ff0577ac */ /* 0x000e220008000800 */
[----:B------:R-:W-:Y:S02]  /*47d0*/  DADD R74, R12, R74 ;  /* 0x000000000c4a7229 */ /* 0x000fe4000000004a */
[----:B------:R-:W-:Y:S01]  /*47e0*/  DADD R76, R14, R76 ;  /* 0x000000000e4c7229 */ /* 0x000fe2000000004c */
[----:B------:R-:W-:Y:S01]  /*47f0*/  UIADD3 UR4, UPT, UPT, UR4, 0x1, URZ ;  /* 0x0000000104047890 */ /* 0x000fe2000fffe0ff */
[----:B------:R-:W-:Y:S01]  /*4800*/  DADD R78, R16, R78 ;  /* 0x00000000104e7229 */ /* 0x000fe2000000004e */
[----:B------:R-:W-:Y:S01]  /*4810*/  MOV R12, R9 ;  /* 0x00000009000c7202 */ /* 0x000fe20000000f00 */
[----:B------:R-:W-:-:S02]  /*4820*/  IMAD.MOV.U32 R13, RZ, RZ, R8 ;  /* 0x000000ffff0d7224 */ /* 0x000fc400078e0008 */
[----:B------:R-:W-:Y:S02]  /*4830*/  IMAD.MOV.U32 R8, RZ, RZ, R7 ;  /* 0x000000ffff087224 */ /* 0x000fe400078e0007 */
[----:B------:R-:W-:Y:S02]  /*4840*/  IMAD.MOV.U32 R9, RZ, RZ, R6 ;  /* 0x000000ffff097224 */ /* 0x000fe400078e0006 */
[----:B------:R-:W-:Y:S02]  /*4850*/  IMAD.MOV.U32 R6, RZ, RZ, R5 ;  /* 0x000000ffff067224 */ /* 0x000fe400078e0005 */
[----:B------:R-:W-:Y:S01]  /*4860*/  IMAD.MOV.U32 R7, RZ, RZ, R4 ;  /* 0x000000ffff077224 */ /* 0x000fe200078e0004 */
[----:B0-----:R-:W-:-:S09]  /*4870*/  UISETP.NE.AND UP0, UPT, UR4, UR5, UPT ;  /* 0x000000050400728c */ /* 0x001fd2000bf05270 */
[----:B------:R-:W-:Y:S05]  /*4880*/  BRA.U UP0, `(.L_x_67) ;  /* 0xffffffbd00a47547 */ /* 0x000fea000b83ffff */
.L_x_0:
[----:B------:R-:W0:Y:S01]  /*4890*/  S2R R5, SR_CTAID.X ;  /* 0x0000000000057919 */ /* 0x000e220000002500 */
[----:B------:R-:W1:Y:S01]  /*48a0*/  LDC.64 R2, c[0x0][0x3a0] ;  /* 0x0000e800ff027b82 */ /* 0x000e620000000a00 */
[----:B------:R-:W0:Y:S01]  /*48b0*/  LDCU UR5, c[0x0][0x360] ;  /* 0x00006c00ff0577ac */ /* 0x000e220008000800 */
[----:B------:R-:W0:Y:S02]  /*48c0*/  S2R R0, SR_TID.X ;  /* 0x0000000000007919 */ /* 0x000e240000002100 */
[----:B0-----:R-:W-:-:S04]  /*48d0*/  IMAD R5, R5, UR5, R0 ;  /* 0x0000000505057c24 */ /* 0x001fc8000f8e0200 */
[----:B-1----:R-:W-:-:S05]  /*48e0*/  IMAD.WIDE R2, R5, 0x18, R2 ;  /* 0x0000001805027825 */ /* 0x002fca00078e0202 */
[----:B------:R-:W-:Y:S04]  /*48f0*/  STG.E.64 desc[UR12][R2.64], R74 ;  /* 0x0000004a02007986 */ /* 0x000fe8000c101b0c */
[----:B------:R-:W-:Y:S04]  /*4900*/  STG.E.64 desc[UR12][R2.64+0x8], R76 ;  /* 0x0000084c02007986 */ /* 0x000fe8000c101b0c */
[----:B------:R-:W-:Y:S01]  /*4910*/  STG.E.64 desc[UR12][R2.64+0x10], R78 ;  /* 0x0000104e02007986 */ /* 0x000fe2000c101b0c */
[----:B------:R-:W-:Y:S05]  /*4920*/  EXIT ;  /* 0x000000000000794d */ /* 0x000fea0003800000 */
        .weak           $__internal_0_$__cuda_sm20_dblrcp_rn_slowpath_v3
        .type           $__internal_0_$__cuda_sm20_dblrcp_rn_slowpath_v3,@function
        .size           $__internal_0_$__cuda_sm20_dblrcp_rn_slowpath_v3,($__internal_1_$__cuda_sm20_div_rn_f64_full - $__internal_0_$__cuda_sm20_dblrcp_rn_slowpath_v3)
$__internal_0_$__cuda_sm20_dblrcp_rn_slowpath_v3:
[----:B------:R-:W-:Y:S01]  /*4930*/  IMAD.MOV.U32 R17, RZ, RZ, R13 ;  /* 0x000000ffff117224 */ /* 0x000fe200078e000d */
[----:B------:R-:W-:Y:S05]  /*4940*/  BSSY.RECONVERGENT B3, `(.L_x_68) ;  /* 0x0000023000037945 */ /* 0x000fea0003800200 */
[----:B------:R-:W-:-:S14]  /*4950*/  DSETP.GTU.AND P0, PT, |R16|, +INF , PT ;  /* 0x7ff000001000742a */ /* 0x000fdc0003f0c200 */
[----:B------:R-:W-:Y:S05]  /*4960*/  @P0 BRA `(.L_x_69) ;  /* 0x0000000000780947 */ /* 0x000fea0003800000 */
[----:B------:R-:W-:-:S05]  /*4970*/  LOP3.LUT R13, R13, 0x7fffffff, RZ, 0xc0, !PT ;  /* 0x7fffffff0d0d7812 */ /* 0x000fca00078ec0ff */
[----:B------:R-:W-:-:S05]  /*4980*/  VIADD R15, R13, 0xffffffff ;  /* 0xffffffff0d0f7836 */ /* 0x000fca0000000000 */
[----:B------:R-:W-:-:S13]  /*4990*/  ISETP.GE.U32.AND P0, PT, R15, 0x7fefffff, PT ;  /* 0x7fefffff0f00780c */ /* 0x000fda0003f06070 */
[----:B------:R-:W-:Y:S01]  /*49a0*/  @P0 LOP3.LUT R19, R17, 0x7ff00000, RZ, 0x3c, !PT ;  /* 0x7ff0000011130812 */ /* 0x000fe200078e3cff */
[----:B------:R-:W-:Y:S01]  /*49b0*/  @P0 IMAD.MOV.U32 R18, RZ, RZ, RZ ;  /* 0x000000ffff120224 */ /* 0x000fe200078e00ff */
[----:B------:R-:W-:Y:S06]  /*49c0*/  @P0 BRA `(.L_x_70) ;  /* 0x0000000000680947 */ /* 0x000fec0003800000 */
[----:B------:R-:W-:-:S13]  /*49d0*/  ISETP.GE.U32.AND P0, PT, R13, 0x1000001, PT ;  /* 0x010000010d00780c */ /* 0x000fda0003f06070 */
[----:B------:R-:W-:Y:S05]  /*49e0*/  @!P0 BRA `(.L_x_71) ;  /* 0x0000000000348947 */ /* 0x000fea0003800000 */
[----:B------:R-:W-:Y:S02]  /*49f0*/  VIADD R19, R17, 0xc0200000 ;  /* 0xc020000011137836 */ /* 0x000fe40000000000 */
[----:B------:R-:W-:Y:S02]  /*4a00*/  IMAD.MOV.U32 R18, RZ, RZ, R16 ;  /* 0x000000ffff127224 */ /* 0x000fe400078e0010 */
[----:B------:R-:W0:Y:S04]  /*4a10*/  MUFU.RCP64H R15, R19 ;  /* 0x00000013000f7308 */ /* 0x000e280000001800 */
[----:B0-----:R-:W-:-:S08]  /*4a20*/  DFMA R20, -R18, R14, 1 ;  /* 0x3ff000001214742b */ /* 0x001fd0000000010e */
[----:B------:R-:W-:-:S08]  /*4a30*/  DFMA R20, R20, R20, R20 ;  /* 0x000000141414722b */ /* 0x000fd00000000014 */
[----:B------:R-:W-:-:S08]  /*4a40*/  DFMA R20, R14, R20, R14 ;  /* 0x000000140e14722b */ /* 0x000fd0000000000e */
[----:B------:R-:W-:-:S08]  /*4a50*/  DFMA R14, -R18, R20, 1 ;  /* 0x3ff00000120e742b */ /* 0x000fd00000000114 */
[----:B------:R-:W-:-:S08]  /*4a60*/  DFMA R14, R20, R14, R20 ;  /* 0x0000000e140e722b */ /* 0x000fd00000000014 */
[----:B------:R-:W-:-:S08]  /*4a70*/  DMUL R14, R14, 2.2250738585072013831e-308 ;  /* 0x001000000e0e7828 */ /* 0x000fd00000000000 */
[----:B------:R-:W-:-:S08]  /*4a80*/  DFMA R16, -R16, R14, 1 ;  /* 0x3ff000001010742b */ /* 0x000fd0000000010e */
[----:B------:R-:W-:-:S08]  /*4a90*/  DFMA R16, R16, R16, R16 ;  /* 0x000000101010722b */ /* 0x000fd00000000010 */
[----:B------:R-:W-:Y:S01]  /*4aa0*/  DFMA R18, R14, R16, R14 ;  /* 0x000000100e12722b */ /* 0x000fe2000000000e */
[----:B------:R-:W-:Y:S10]  /*4ab0*/  BRA `(.L_x_70) ;  /* 0x00000000002c7947 */ /* 0x000ff40003800000 */
.L_x_71:
[----:B------:R-:W-:-:S06]  /*4ac0*/  DMUL R16, R16, 8.11296384146066816958e+31 ;  /* 0x4690000010107828 */ /* 0x000fcc0000000000 */
[----:B------:R-:W0:Y:S02]  /*4ad0*/  MUFU.RCP64H R15, R17 ;  /* 0x00000011000f7308 */ /* 0x000e240000001800 */
[----:B0-----:R-:W-:-:S08]  /*4ae0*/  DFMA R18, -R16, R14, 1 ;  /* 0x3ff000001012742b */ /* 0x001fd0000000010e */
[----:B------:R-:W-:-:S08]  /*4af0*/  DFMA R18, R18, R18, R18 ;  /* 0x000000121212722b */ /* 0x000fd00000000012 */
[----:B------:R-:W-:-:S08]  /*4b00*/  DFMA R18, R14, R18, R14 ;  /* 0x000000120e12722b */ /* 0x000fd0000000000e */
[----:B------:R-:W-:-:S08]  /*4b10*/  DFMA R14, -R16, R18, 1 ;  /* 0x3ff00000100e742b */ /* 0x000fd00000000112 */
[----:B------:R-:W-:-:S08]  /*4b20*/  DFMA R14, R18, R14, R18 ;  /* 0x0000000e120e722b */ /* 0x000fd00000000012 */
[----:B------:R-:W-:Y:S01]  /*4b30*/  DMUL R18, R14, 8.11296384146066816958e+31 ;  /* 0x469000000e127828 */ /* 0x000fe20000000000 */
[----:B------:R-:W-:Y:S10]  /*4b40*/  BRA `(.L_x_70) ;  /* 0x0000000000087947 */ /* 0x000ff40003800000 */
.L_x_69:
[----:B------:R-:W-:Y:S01]  /*4b50*/  LOP3.LUT R19, R17, 0x80000, RZ, 0xfc, !PT ;  /* 0x0008000011137812 */ /* 0x000fe200078efcff */
[----:B------:R-:W-:-:S07]  /*4b60*/  IMAD.MOV.U32 R18, RZ, RZ, R16 ;  /* 0x000000ffff127224 */ /* 0x000fce00078e0010 */
.L_x_70:
[----:B------:R-:W-:Y:S05]  /*4b70*/  BSYNC.RECONVERGENT B3 ;  /* 0x0000000000037941 */ /* 0x000fea0003800200 */
.L_x_68:
[----:B------:R-:W-:Y:S01]  /*4b80*/  IMAD.MOV.U32 R13, RZ, RZ, 0x0 ;  /* 0x00000000ff0d7424 */ /* 0x000fe200078e00ff */
[----:B------:R-:W-:Y:S01]  /*4b90*/  MOV R14, R18 ;  /* 0x00000012000e7202 */ /* 0x000fe20000000f00 */
[----:B------:R-:W-:Y:S02]  /*4ba0*/  IMAD.MOV.U32 R15, RZ, RZ, R19 ;  /* 0x000000ffff0f7224 */ /* 0x000fe400078e0013 */
[----:B------:R-:W-:Y:S05]  /*4bb0*/  RET.REL.NODEC R12 `(_Z13render_pixelsP17curandStateXORWOWPK5worldiiiP3vec) ;  /* 0xffffffb40c107950 */ /* 0x000fea0003c3ffff */
        .weak           $__internal_1_$__cuda_sm20_div_rn_f64_full
        .type           $__internal_1_$__cuda_sm20_div_rn_f64_full,@function
        .size           $__internal_1_$__cuda_sm20_div_rn_f64_full,($__internal_2_$__cuda_sm20_dsqrt_rn_f64_mediumpath_v1 - $__internal_1_$__cuda_sm20_div_rn_f64_full)
$__internal_1_$__cuda_sm20_div_rn_f64_full:
[C---:B------:R-:W-:Y:S01]  /*4bc0*/  FSETP.GEU.AND P0, PT, |R27|.reuse, 1.469367938527859385e-39, PT ;  /* 0x001000001b00780b */ /* 0x040fe20003f0e200 */
[----:B------:R-:W-:Y:S01]  /*4bd0*/  IMAD.MOV.U32 R16, RZ, RZ, 0x1 ;  /* 0x00000001ff107424 */ /* 0x000fe200078e00ff */
[C---:B------:R-:W-:Y:S01]  /*4be0*/  LOP3.LUT R2, R27.reuse, 0x800fffff, RZ, 0xc0, !PT ;  /* 0x800fffff1b027812 */ /* 0x040fe200078ec0ff */
[----:B------:R-:W-:Y:S01]  /*4bf0*/  IMAD.MOV.U32 R30, RZ, RZ, 0x1ca00000 ;  /* 0x1ca00000ff1e7424 */ /* 0x000fe200078e00ff */
[----:B------:R-:W-:Y:S02]  /*4c00*/  LOP3.LUT R22, R27, 0x7ff00000, RZ, 0xc0, !PT ;  /* 0x7ff000001b167812 */ /* 0x000fe400078ec0ff */
[----:B------:R-:W-:Y:S01]  /*4c10*/  LOP3.LUT R3, R2, 0x3ff00000, RZ, 0xfc, !PT ;  /* 0x3ff0000002037812 */ /* 0x000fe200078efcff */
[----:B------:R-:W-:Y:S01]  /*4c20*/  IMAD.MOV.U32 R2, RZ, RZ, R26 ;  /* 0x000000ffff027224 */ /* 0x000fe200078e001a */
[----:B------:R-:W-:-:S04]  /*4c30*/  LOP3.LUT R31, R25, 0x7ff00000, RZ, 0xc0, !PT ;  /* 0x7ff00000191f7812 */ /* 0x000fc800078ec0ff */
[----:B------:R-:W-:Y:S01]  /*4c40*/  ISETP.GE.U32.AND P1, PT, R31, R22, PT ;  /* 0x000000161f00720c */ /* 0x000fe20003f26070 */
[----:B------:R-:W-:Y:S01]  /*4c50*/  @!P0 DMUL R2, R26, 8.98846567431157953865e+307 ;  /* 0x7fe000001a028828 */ /* 0x000fe20000000000 */
[----:B------:R-:W-:-:S05]  /*4c60*/  IMAD.MOV.U32 R29, RZ, RZ, R31 ;  /* 0x000000ffff1d7224 */ /* 0x000fca00078e001f */
[----:B------:R-:W0:Y:S02]  /*4c70*/  MUFU.RCP64H R17, R3 ;  /* 0x0000000300117308 */ /* 0x000e240000001800 */
[----:B0-----:R-:W-:-:S08]  /*4c80*/  DFMA R18, R16, -R2, 1 ;  /* 0x3ff000001012742b */ /* 0x001fd00000000802 */
[----:B------:R-:W-:-:S08]  /*4c90*/  DFMA R18, R18, R18, R18 ;  /* 0x000000121212722b */ /* 0x000fd00000000012 */
[----:B------:R-:W-:Y:S01]  /*4ca0*/  DFMA R18, R16, R18, R16 ;  /* 0x000000121012722b */ /* 0x000fe20000000010 */
[----:B------:R-:W-:Y:S01]  /*4cb0*/  SEL R17, R30, 0x63400000, !P1 ;  /* 0x634000001e117807 */ /* 0x000fe20004800000 */
[----:B------:R-:W-:Y:S01]  /*4cc0*/  IMAD.MOV.U32 R16, RZ, RZ, R24 ;  /* 0x000000ffff107224 */ /* 0x000fe200078e0018 */
[----:B------:R-:W-:Y:S02]  /*4cd0*/  FSETP.GEU.AND P1, PT, |R25|, 1.469367938527859385e-39, PT ;  /* 0x001000001900780b */ /* 0x000fe40003f2e200 */
[----:B------:R-:W-:-:S03]  /*4ce0*/  LOP3.LUT R17, R17, 0x800fffff, R25, 0xf8, !PT ;  /* 0x800fffff11117812 */ /* 0x000fc600078ef819 */
[----:B------:R-:W-:-:S08]  /*4cf0*/  DFMA R20, R18, -R2, 1 ;  /* 0x3ff000001214742b */ /* 0x000fd00000000802 */
[----:B------:R-:W-:Y:S01]  /*4d00*/  DFMA R20, R18, R20, R18 ;  /* 0x000000141214722b */ /* 0x000fe20000000012 */
[----:B------:R-:W-:Y:S10]  /*4d10*/  @P1 BRA `(.L_x_72) ;  /* 0x0000000000201947 */ /* 0x000ff40003800000 */
[----:B------:R-:W-:Y:S01]  /*4d20*/  LOP3.LUT R0, R27, 0x7ff00000, RZ, 0xc0, !PT ;  /* 0x7ff000001b007812 */ /* 0x000fe200078ec0ff */
[----:B------:R-:W-:-:S03]  /*4d30*/  IMAD.MOV.U32 R18, RZ, RZ, RZ ;  /* 0x000000ffff127224 */ /* 0x000fc600078e00ff */
[----:B------:R-:W-:-:S04]  /*4d40*/  ISETP.GE.U32.AND P1, PT, R31, R0, PT ;  /* 0x000000001f00720c */ /* 0x000fc80003f26070 */
[----:B------:R-:W-:-:S04]  /*4d50*/  SEL R19, R30, 0x63400000, !P1 ;  /* 0x634000001e137807 */ /* 0x000fc80004800000 */
[----:B------:R-:W-:-:S04]  /*4d60*/  LOP3.LUT R19, R19, 0x80000000, R25, 0xf8, !PT ;  /* 0x8000000013137812 */ /* 0x000fc800078ef819 */
[----:B------:R-:W-:-:S06]  /*4d70*/  LOP3.LUT R19, R19, 0x100000, RZ, 0xfc, !PT ;  /* 0x0010000013137812 */ /* 0x000fcc00078efcff */
[----:B------:R-:W-:-:S10]  /*4d80*/  DFMA R16, R16, 2, -R18 ;  /* 0x400000001010782b */ /* 0x000fd40000000812 */
[----:B------:R-:W-:-:S07]  /*4d90*/  LOP3.LUT R29, R17, 0x7ff00000, RZ, 0xc0, !PT ;  /* 0x7ff00000111d7812 */ /* 0x000fce00078ec0ff */
.L_x_72:
[----:B------:R-:W-:Y:S01]  /*4da0*/  IMAD.MOV.U32 R0, RZ, RZ, R22 ;  /* 0x000000ffff007224 */ /* 0x000fe200078e0016 */
[----:B------:R-:W-:Y:S01]  /*4db0*/  @!P0 LOP3.LUT R0, R3, 0x7ff00000, RZ, 0xc0, !PT ;  /* 0x7ff0000003008812 */ /* 0x000fe200078ec0ff */
[----:B------:R-:W-:Y:S01]  /*4dc0*/  VIADD R32, R29, 0xffffffff ;  /* 0xffffffff1d207836 */ /* 0x000fe20000000000 */
[----:B------:R-:W-:-:S03]  /*4dd0*/  DMUL R18, R20, R16 ;  /* 0x0000001014127228 */ /* 0x000fc60000000000 */
[----:B------:R-:W-:Y:S01]  /*4de0*/  VIADD R33, R0, 0xffffffff ;  /* 0xffffffff00217836 */ /* 0x000fe20000000000 */
[----:B------:R-:W-:-:S04]  /*4df0*/  ISETP.GT.U32.AND P0, PT, R32, 0x7feffffe, PT ;  /* 0x7feffffe2000780c */ /* 0x000fc80003f04070 */
[----:B------:R-:W-:Y:S01]  /*4e00*/  ISETP.GT.U32.OR P0, PT, R33, 0x7feffffe, P0 ;  /* 0x7feffffe2100780c */ /* 0x000fe20000704470 */
[----:B------:R-:W-:-:S08]  /*4e10*/  DFMA R22, R18, -R2, R16 ;  /* 0x800000021216722b */ /* 0x000fd00000000010 */
[----:B------:R-:W-:-:S04]  /*4e20*/  DFMA R22, R20, R22, R18 ;  /* 0x000000161416722b */ /* 0x000fc80000000012 */
[----:B------:R-:W-:Y:S07]  /*4e30*/  @P0 BRA `(.L_x_73) ;  /* 0x00000000007c0947 */ /* 0x000fee0003800000 */
[----:B------:R-:W-:-:S04]  /*4e40*/  LOP3.LUT R18, R27, 0x7ff00000, RZ, 0xc0, !PT ;  /* 0x7ff000001b127812 */ /* 0x000fc800078ec0ff */
[CC--:B------:R-:W-:Y:S02]  /*4e50*/  VIADDMNMX R0, R31.reuse, -R18.reuse, 0xb9600000, !PT ;  /* 0xb96000001f007446 */ /* 0x0c0fe40007800912 */
[----:B------:R-:W-:Y:S01]  /*4e60*/  ISETP.GE.U32.AND P0, PT, R31, R18, PT ;  /* 0x000000121f00720c */ /* 0x000fe20003f06070 */
[----:B------:R-:W-:Y:S01]  /*4e70*/  IMAD.MOV.U32 R18, RZ, RZ, RZ ;  /* 0x000000ffff127224 */ /* 0x000fe200078e00ff */
[----:B------:R-:W-:Y:S02]  /*4e80*/  VIMNMX R0, PT, PT, R0, 0x46a00000, PT ;  /* 0x46a0000000007848 */ /* 0x000fe40003fe0100 */
[----:B------:R-:W-:-:S04]  /*4e90*/  SEL R19, R30, 0x63400000, !P0 ;  /* 0x634000001e137807 */ /* 0x000fc80004000000 */
[----:B------:R-:W-:-:S05]  /*4ea0*/  IADD3 R0, PT, PT, -R19, R0, RZ ;  /* 0x0000000013007210 */ /* 0x000fca0007ffe1ff */
[----:B------:R-:W-:-:S06]  /*4eb0*/  VIADD R19, R0, 0x7fe00000 ;  /* 0x7fe0000000137836 */ /* 0x000fcc0000000000 */
[----:B------:R-:W-:-:S10]  /*4ec0*/  DMUL R20, R22, R18 ;  /* 0x0000001216147228 */ /* 0x000fd40000000000 */
[C---:B------:R-:W-:Y:S02]  /*4ed0*/  FSETP.GTU.AND P0, PT, |R21|.reuse, 1.469367938527859385e-39, PT ;  /* 0x001000001500780b */ /* 0x040fe40003f0c200 */
[----:B------:R-:W-:Y:S02]  /*4ee0*/  R2UR UR4, R20 ;  /* 0x00000000140472ca */ /* 0x000fe400000e0000 */
[----:B------:R-:W-:-:S09]  /*4ef0*/  R2UR UR5, R21 ;  /* 0x00000000150572ca */ /* 0x000fd200000e0000 */
[----:B------:R-:W-:Y:S06]  /*4f00*/  @P0 BRA `(.L_x_74) ;  /* 0x0000000000b80947 */ /* 0x000fec0003800000 */
[----:B------:R-:W-:Y:S01]  /*4f10*/  DFMA R2, R22, -R2, R16 ;  /* 0x800000021602722b */ /* 0x000fe20000000010 */
[----:B------:R-:W-:-:S09]  /*4f20*/  IMAD.MOV.U32 R18, RZ, RZ, RZ ;  /* 0x000000ffff127224 */ /* 0x000fd200078e00ff */
[C---:B------:R-:W-:Y:S02]  /*4f30*/  FSETP.NEU.AND P0, PT, R3.reuse, RZ, PT ;  /* 0x000000ff0300720b */ /* 0x040fe40003f0d000 */
[----:B------:R-:W-:-:S04]  /*4f40*/  LOP3.LUT R27, R3, 0x80000000, R27, 0x48, !PT ;  /* 0x80000000031b7812 */ /* 0x000fc800078e481b */
[----:B------:R-:W-:-:S07]  /*4f50*/  LOP3.LUT R19, R27, R19, RZ, 0xfc, !PT ;  /* 0x000000131b137212 */ /* 0x000fce00078efcff */
[----:B------:R-:W-:Y:S05]  /*4f60*/  @!P0 BRA `(.L_x_74) ;  /* 0x0000000000a08947 */ /* 0x000fea0003800000 */
[----:B------:R-:W-:Y:S01]  /*4f70*/  IMAD.MOV R3, RZ, RZ, -R0 ;  /* 0x000000ffff037224 */ /* 0x000fe200078e0a00 */
[----:B------:R-:W-:Y:S01]  /*4f80*/  DMUL.RP R18, R22, R18 ;  /* 0x0000001216127228 */ /* 0x000fe20000008000 */
[----:B------:R-:W-:-:S06]  /*4f90*/  IMAD.MOV.U32 R2, RZ, RZ, RZ ;  /* 0x000000ffff027224 */ /* 0x000fcc00078e00ff */
[----:B------:R-:W-:-:S03]  /*4fa0*/  DFMA R2, -R2, UR4, R22 ;  /* 0x0000000402027c2b */ /* 0x000fc60008000116 */
[----:B------:R-:W-:-:S03]  /*4fb0*/  LOP3.LUT R27, R19, R27, RZ, 0x3c, !PT ;  /* 0x0000001b131b7212 */ /* 0x000fc600078e3cff */
[----:B------:R-:W-:-:S04]  /*4fc0*/  IADD3 R2, PT, PT, -R0, -0x43300000, RZ ;  /* 0xbcd0000000027810 */ /* 0x000fc80007ffe1ff */
[----:B------:R-:W-:-:S04]  /*4fd0*/  FSETP.NEU.AND P0, PT, |R3|, R2, PT ;  /* 0x000000020300720b */ /* 0x000fc80003f0d200 */
[----:B------:R-:W-:Y:S02]  /*4fe0*/  FSEL R2, R18, UR4, !P0 ;  /* 0x0000000412027c08 */ /* 0x000fe4000c000000 */
[----:B------:R-:W-:Y:S02]  /*4ff0*/  FSEL R3, R27, UR5, !P0 ;  /* 0x000000051b037c08 */ /* 0x000fe4000c000000 */
[----:B------:R-:W-:Y:S02]  /*5000*/  R2UR UR4, R2 ;  /* 0x00000000020472ca */ /* 0x000fe400000e0000 */
[----:B------:R-:W-:Y:S01]  /*5010*/  R2UR UR5, R3 ;  /* 0x00000000030572ca */ /* 0x000fe200000e0000 */
[----:B------:R-:W-:-:S14]  /*5020*/  BRA `(.L_x_74) ;  /* 0x0000000000707947 */ /* 0x000fdc0003800000 */
.L_x_73:
[----:B------:R-:W-:-:S14]  /*5030*/  DSETP.NAN.AND P0, PT, R24, R24, PT ;  /* 0x000000181800722a */ /* 0x000fdc0003f08000 */
[----:B------:R-:W-:Y:S05]  /*5040*/  @P0 BRA `(.L_x_75) ;  /* 0x0000000000580947 */ /* 0x000fea0003800000 */
[----:B------:R-:W-:-:S14]  /*5050*/  DSETP.NAN.AND P0, PT, R26, R26, PT ;  /* 0x0000001a1a00722a */ /* 0x000fdc0003f08000 */
[----:B------:R-:W-:Y:S05]  /*5060*/  @P0 BRA `(.L_x_76) ;  /* 0x00000000003c0947 */ /* 0x000fea0003800000 */
[----:B------:R-:W-:Y:S01]  /*5070*/  ISETP.NE.AND P0, PT, R29, R0, PT ;  /* 0x000000001d00720c */ /* 0x000fe20003f05270 */
[----:B------:R-:W-:Y:S01]  /*5080*/  UMOV UR4, 0x0 ;  /* 0x0000000000047882 */ /* 0x000fe20000000000 */
[----:B------:R-:W-:-:S11]  /*5090*/  UMOV UR5, 0xfff80000 ;  /* 0xfff8000000057882 */ /* 0x000fd60000000000 */
[----:B------:R-:W-:Y:S05]  /*50a0*/  @!P0 BRA `(.L_x_74) ;  /* 0x0000000000508947 */ /* 0x000fea0003800000 */
[----:B------:R-:W-:Y:S02]  /*50b0*/  ISETP.NE.AND P0, PT, R29, 0x7ff00000, PT ;  /* 0x7ff000001d00780c */ /* 0x000fe40003f05270 */
[----:B------:R-:W-:Y:S02]  /*50c0*/  LOP3.LUT R3, R25, 0x80000000, R27, 0x48, !PT ;  /* 0x8000000019037812 */ /* 0x000fe400078e481b */
[----:B------:R-:W-:-:S13]  /*50d0*/  ISETP.EQ.OR P0, PT, R0, RZ, !P0 ;  /* 0x000000ff0000720c */ /* 0x000fda0004702670 */
[----:B------:R-:W-:Y:S01]  /*50e0*/  @!P0 IMAD.MOV.U32 R2, RZ, RZ, RZ ;  /* 0x000000ffff028224 */ /* 0x000fe200078e00ff */
[C---:B------:R-:W-:Y:S01]  /*50f0*/  @P0 LOP3.LUT R17, R3.reuse, 0x7ff00000, RZ, 0xfc, !PT ;  /* 0x7ff0000003110812 */ /* 0x040fe200078efcff */
[----:B------:R-:W-:Y:S01]  /*5100*/  @P0 IMAD.MOV.U32 R16, RZ, RZ, RZ ;  /* 0x000000ffff100224 */ /* 0x000fe200078e00ff */
[----:B------:R-:W-:Y:S02]  /*5110*/  @!P0 R2UR UR5, R3 ;  /* 0x00000000030582ca */ /* 0x000fe400000e0000 */
[----:B------:R-:W-:Y:S02]  /*5120*/  @!P0 R2UR UR4, R2 ;  /* 0x00000000020482ca */ /* 0x000fe400000e0000 */
[----:B------:R-:W-:Y:S02]  /*5130*/  @P0 R2UR UR4, R16 ;  /* 0x00000000100402ca */ /* 0x000fe400000e0000 */
[----:B------:R-:W-:Y:S01]  /*5140*/  @P0 R2UR UR5, R17 ;  /* 0x00000000110502ca */ /* 0x000fe200000e0000 */
[----:B------:R-:W-:-:S14]  /*5150*/  BRA `(.L_x_74) ;  /* 0x0000000000247947 */ /* 0x000fdc0003800000 */
.L_x_76:
[----:B------:R-:W-:Y:S01]  /*5160*/  IMAD.MOV.U32 R2, RZ, RZ, R26 ;  /* 0x000000ffff027224 */ /* 0x000fe200078e001a */
[----:B------:R-:W-:-:S04]  /*5170*/  LOP3.LUT R3, R27, 0x80000, RZ, 0xfc, !PT ;  /* 0x000800001b037812 */ /* 0x000fc800078efcff */
[----:B------:R-:W-:Y:S02]  /*5180*/  R2UR UR4, R2 ;  /* 0x00000000020472ca */ /* 0x000fe400000e0000 */
[----:B------:R-:W-:Y:S01]  /*5190*/  R2UR UR5, R3 ;  /* 0x00000000030572ca */ /* 0x000fe200000e0000 */
[----:B------:R-:W-:-:S14]  /*51a0*/  BRA `(.L_x_74) ;  /* 0x0000000000107947 */ /* 0x000fdc0003800000 */
.L_x_75:
[----:B------:R-:W-:Y:S01]  /*51b0*/  IMAD.MOV.U32 R2, RZ, RZ, R24 ;  /* 0x000000ffff027224 */ /* 0x000fe200078e0018 */
[----:B------:R-:W-:-:S04]  /*51c0*/  LOP3.LUT R3, R25, 0x80000, RZ, 0xfc, !PT ;  /* 0x0008000019037812 */ /* 0x000fc800078efcff */
[----:B------:R-:W-:Y:S02]  /*51d0*/  R2UR UR4, R2 ;  /* 0x00000000020472ca */ /* 0x000fe400000e0000 */
[----:B------:R-:W-:-:S15]  /*51e0*/  R2UR UR5, R3 ;  /* 0x00000000030572ca */ /* 0x000fde00000e0000 */
.L_x_74:
[----:B------:R-:W-:Y:S02]  /*51f0*/  IMAD.MOV.U32 R2, RZ, RZ, R28 ;  /* 0x000000ffff027224 */ /* 0x000fe400078e001c */
[----:B------:R-:W-:-:S04]  /*5200*/  IMAD.MOV.U32 R3, RZ, RZ, 0x0 ;  /* 0x00000000ff037424 */ /* 0x000fc800078e00ff */
[----:B------:R-:W-:Y:S05]  /*5210*/  RET.REL.NODEC R2 `(_Z13render_pixelsP17curandStateXORWOWPK5worldiiiP3vec) ;  /* 0xffffffac02787950 */ /* 0x000fea0003c3ffff */
        .weak           $__internal_2_$__cuda_sm20_dsqrt_rn_f64_mediumpath_v1
        .type           $__internal_2_$__cuda_sm20_dsqrt_rn_f64_mediumpath_v1,@function
        .size           $__internal_2_$__cuda_sm20_dsqrt_rn_f64_mediumpath_v1,(.L_x_93 - $__internal_2_$__cuda_sm20_dsqrt_rn_f64_mediumpath_v1)
$__internal_2_$__cuda_sm20_dsqrt_rn_f64_mediumpath_v1:
[----:B------:R-:W-:Y:S01]  /*5220*/  ISETP.GE.U32.AND P0, PT, R20, -0x3400000, PT ;  /* 0xfcc000001400780c */ /* 0x000fe20003f06070 */
[----:B------:R-:W-:Y:S01]  /*5230*/  BSSY.RECONVERGENT B0, `(.L_x_77) ;  /* 0x0000024000007945 */ /* 0x000fe20003800200 */
[----:B------:R-:W-:-:S11]  /*5240*/  MOV R20, R80 ;  /* 0x0000005000147202 */ /* 0x000fd60000000f00 */
[----:B------:R-:W-:Y:S05]  /*5250*/  @!P0 BRA `(.L_x_78) ;  /* 0x0000000000208947 */ /* 0x000fea0003800000 */
[----:B------:R-:W-:-:S10]  /*5260*/  DFMA.RM R16, R18, R16, R14 ;  /* 0x000000101210722b */ /* 0x000fd4000000400e */
[----:B------:R-:W-:-:S05]  /*5270*/  IADD3 R14, P0, PT, R16, 0x1, RZ ;  /* 0x00000001100e7810 */ /* 0x000fca0007f1e0ff */
[----:B------:R-:W-:-:S06]  /*5280*/  IMAD.X R15, RZ, RZ, R17, P0 ;  /* 0x000000ffff0f7224 */ /* 0x000fcc00000e0611 */
[----:B------:R-:W-:-:S08]  /*5290*/  DFMA.RP R20, -R16, R14, R20 ;  /* 0x0000000e1014722b */ /* 0x000fd00000008114 */
[----:B------:R-:W-:-:S06]  /*52a0*/  DSETP.GT.AND P0, PT, R20, RZ, PT ;  /* 0x000000ff1400722a */ /* 0x000fcc0003f04000 */
[----:B------:R-:W-:Y:S02]  /*52b0*/  FSEL R14, R14, R16, P0 ;  /* 0x000000100e0e7208 */ /* 0x000fe40000000000 */
[----:B------:R-:W-:Y:S01]  /*52c0*/  FSEL R15, R15, R17, P0 ;  /* 0x000000110f0f7208 */ /* 0x000fe20000000000 */
[----:B------:R-:W-:Y:S06]  /*52d0*/  BRA `(.L_x_79) ;  /* 0x0000000000647947 */ /* 0x000fec0003800000 */
.L_x_78:
[----:B------:R-:W-:-:S14]  /*52e0*/  DSETP.NE.AND P0, PT, R20, RZ, PT ;  /* 0x000000ff1400722a */ /* 0x000fdc0003f05000 */
[----:B------:R-:W-:Y:S05]  /*52f0*/  @!P0 BRA `(.L_x_80) ;  /* 0x0000000000588947 */ /* 0x000fea0003800000 */
[----:B------:R-:W-:-:S13]  /*5300*/  ISETP.GE.AND P0, PT, R21, RZ, PT ;  /* 0x000000ff1500720c */ /* 0x000fda0003f06270 */
[----:B------:R-:W-:Y:S02]  /*5310*/  @!P0 IMAD.MOV.U32 R14, RZ, RZ, 0x0 ;  /* 0x00000000ff0e8424 */ /* 0x000fe400078e00ff */
[----:B------:R-:W-:Y:S01]  /*5320*/  @!P0 IMAD.MOV.U32 R15, RZ, RZ, -0x80000 ;  /* 0xfff80000ff0f8424 */ /* 0x000fe200078e00ff */
[----:B------:R-:W-:Y:S06]  /*5330*/  @!P0 BRA `(.L_x_79) ;  /* 0x00000000004c8947 */ /* 0x000fec0003800000 */
[----:B------:R-:W-:-:S13]  /*5340*/  ISETP.GT.AND P0, PT, R21, 0x7fefffff, PT ;  /* 0x7fefffff1500780c */ /* 0x000fda0003f04270 */
[----:B------:R-:W-:Y:S05]  /*5350*/  @P0 BRA `(.L_x_80) ;  /* 0x0000000000400947 */ /* 0x000fea0003800000 */
[----:B------:R-:W-:Y:S01]  /*5360*/  DMUL R20, R20, 8.11296384146066816958e+31 ;  /* 0x4690000014147828 */ /* 0x000fe20000000000 */
[----:B------:R-:W-:Y:S02]  /*5370*/  IMAD.MOV.U32 R14, RZ, RZ, RZ ;  /* 0x000000ffff0e7224 */ /* 0x000fe400078e00ff */
[----:B------:R-:W-:Y:S02]  /*5380*/  IMAD.MOV.U32 R18, RZ, RZ, 0x0 ;  /* 0x00000000ff127424 */ /* 0x000fe400078e00ff */
[----:B------:R-:W-:Y:S01]  /*5390*/  IMAD.MOV.U32 R19, RZ, RZ, 0x3fd80000 ;  /* 0x3fd80000ff137424 */ /* 0x000fe200078e00ff */
[----:B------:R-:W0:Y:S02]  /*53a0*/  MUFU.RSQ64H R15, R21 ;  /* 0x00000015000f7308 */ /* 0x000e240000001c00 */
[----:B0-----:R-:W-:-:S08]  /*53b0*/  DMUL R16, R14, R14 ;  /* 0x0000000e0e107228 */ /* 0x001fd00000000000 */
[----:B------:R-:W-:-:S08]  /*53c0*/  DFMA R16, R20, -R16, 1 ;  /* 0x3ff000001410742b */ /* 0x000fd00000000810 */
[----:B------:R-:W-:Y:S02]  /*53d0*/  DFMA R18, R16, R18, 0.5 ;  /* 0x3fe000001012742b */ /* 0x000fe40000000012 */
[----:B------:R-:W-:-:S08]  /*53e0*/  DMUL R16, R14, R16 ;  /* 0x000000100e107228 */ /* 0x000fd00000000000 */
[----:B------:R-:W-:-:S08]  /*53f0*/  DFMA R16, R18, R16, R14 ;  /* 0x000000101210722b */ /* 0x000fd0000000000e */
[----:B------:R-:W-:Y:S02]  /*5400*/  DMUL R14, R20, R16 ;  /* 0x00000010140e7228 */ /* 0x000fe40000000000 */
[----:B------:R-:W-:-:S06]  /*5410*/  VIADD R17, R17, 0xfff00000 ;  /* 0xfff0000011117836 */ /* 0x000fcc0000000000 */
[----:B------:R-:W-:-:S08]  /*5420*/  DFMA R18, R14, -R14, R20 ;  /* 0x8000000e0e12722b */ /* 0x000fd00000000014 */
[----:B------:R-:W-:-:S10]  /*5430*/  DFMA R14, R16, R18, R14 ;  /* 0x00000012100e722b */ /* 0x000fd4000000000e */
[----:B------:R-:W-:Y:S01]  /*5440*/  VIADD R15, R15, 0xfcb00000 ;  /* 0xfcb000000f0f7836 */ /* 0x000fe20000000000 */
[----:B------:R-:W-:Y:S06]  /*5450*/  BRA `(.L_x_79) ;  /* 0x0000000000047947 */ /* 0x000fec0003800000 */
.L_x_80:
[----:B------:R-:W-:-:S11]  /*5460*/  DADD R14, R20, R20 ;  /* 0x00000000140e7229 */ /* 0x000fd60000000014 */
.L_x_79:
[----:B------:R-:W-:Y:S05]  /*5470*/  BSYNC.RECONVERGENT B0 ;  /* 0x0000000000007941 */ /* 0x000fea0003800200 */
.L_x_77:
[----:B------:R-:W-:Y:S02]  /*5480*/  IMAD.MOV.U32 R16, RZ, RZ, R12 ;  /* 0x000000ffff107224 */ /* 0x000fe400078e000c */
[----:B------:R-:W-:-:S04]  /*5490*/  IMAD.MOV.U32 R17, RZ, RZ, 0x0 ;  /* 0x00000000ff117424 */ /* 0x000fc800078e00ff */
[----:B------:R-:W-:Y:S05]  /*54a0*/  RET.REL.NODEC R16 `(_Z13render_pixelsP17curandStateXORWOWPK5worldiiiP3vec) ;  /* 0xffffffa810d47950 */ /* 0x000fea0003c3ffff */
.L_x_81:
[----:B------:R-:W-:-:S00]  /*54b0*/  BRA `(.L_x_81) ;  /* 0xfffffffc00fc7947 */ /* 0x000fc0000383ffff */
[----:B------:R-:W-:-:S00]  /*54c0*/  NOP ;  /* 0x0000000000007918 */ /* 0x000fc00000000000 */
        /* <DEDUP_REMOVED lines=11> */
.L_x_93:


//--------------------- .text._Z12setup_kernelP17curandStateXORWOW --------------------------
	.section	.text._Z12setup_kernelP17curandStateXORWOW,"ax",@progbits
	.align	128
        .global         _Z12setup_kernelP17curandStateXORWOW
        .type           _Z12setup_kernelP17curandStateXORWOW,@function
        .size           _Z12setup_kernelP17curandStateXORWOW,(.L_x_95 - _Z12setup_kernelP17curandStateXORWOW)
        .other          _Z12setup_kernelP17curandStateXORWOW,@"STO_CUDA_ENTRY STV_DEFAULT"
_Z12setup_kernelP17curandStateXORWOW:
.text._Z12setup_kernelP17curandStateXORWOW:
[----:B------:R-:W-:Y:S01]  /*0000*/  LDC R1, c[0x0][0x37c] ;  /* 0x0000df00ff017b82 */ /* 0x000fe20000000800 */
[----:B------:R-:W0:Y:S07]  /*0010*/  S2R R13, SR_TID.X ;  /* 0x00000000000d7919 */ /* 0x000e2e0000002100 */
[----:B------:R-:W1:Y:S01]  /*0020*/  LDC.64 R6, c[0x0][0x380] ;  /* 0x0000e000ff067b82 */ /* 0x000e620000000a00 */
[----:B------:R-:W0:Y:S01]  /*0030*/  LDCU UR6, c[0x0][0x360] ;  /* 0x00006c00ff0677ac */ /* 0x000e220008000800 */
[----:B------:R-:W-:Y:S01]  /*0040*/  IMAD.MOV.U32 R2, RZ, RZ, 0x3198c20f ;  /* 0x3198c20fff027424 */ /* 0x000fe200078e00ff */
[----:B------:R-:W0:Y:S01]  /*0050*/  S2R R0, SR_CTAID.X ;  /* 0x0000000000007919 */ /* 0x000e220000002500 */
[----:B------:R-:W-:Y:S01]  /*0060*/  IMAD.MOV.U32 R3, RZ, RZ, 0x5efdb30c ;  /* 0x5efdb30cff037424 */ /* 0x000fe200078e00ff */
[----:B------:R-:W2:Y:S01]  /*0070*/  LDCU.64 UR4, c[0x0][0x358] ;  /* 0x00006b00ff0477ac */ /* 0x000ea20008000a00 */
[----:B------:R-:W-:Y:S01]  /*0080*/  IMAD.MOV.U32 R4, RZ, RZ, 0x423bb012 ;  /* 0x423bb012ff047424 */ /* 0x000fe200078e00ff */
[----:B------:R-:W-:Y:S01]  /*0090*/  BSSY.RECONVERGENT B0, `(.L_x_82) ;  /* 0x00000db000007945 */ /* 0x000fe20003800200 */
[----:B------:R-:W-:-:S02]  /*00a0*/  IMAD.MOV.U32 R5, RZ, RZ, -0x75bd8fc ;  /* 0xf8a42704ff057424 */ /* 0x000fc400078e00ff */
[----:B------:R-:W-:Y:S02]  /*00b0*/  IMAD.MOV.U32 R8, RZ, RZ, -0x23270784 ;  /* 0xdcd8f87cff087424 */ /* 0x000fe400078e00ff */
[----:B------:R-:W-:Y:S02]  /*00c0*/  IMAD.MOV.U32 R9, RZ, RZ, 0x57fa2510 ;  /* 0x57fa2510ff097424 */ /* 0x000fe400078e00ff */
[----:B0-----:R-:W-:-:S04]  /*00d0*/  IMAD R13, R0, UR6, R13 ;  /* 0x00000006000d7c24 */ /* 0x001fc8000f8e020d */
[C---:B-1----:R-:W-:Y:S01]  /*00e0*/  IMAD.WIDE R6, R13.reuse, 0x30, R6 ;  /* 0x000000300d067825 */ /* 0x042fe200078e0206 */
[----:B------:R-:W-:-:S04]  /*00f0*/  ISETP.NE.AND P0, PT, R13, RZ, PT ;  /* 0x000000ff0d00720c */ /* 0x000fc80003f05270 */
[----:B--2---:R0:W-:Y:S04]  /*0100*/  STG.E.64 desc[UR4][R6.64], R2 ;  /* 0x0000000206007986 */ /* 0x0041e8000c101b04 */
[----:B------:R0:W-:Y:S04]  /*0110*/  STG.E.64 desc[UR4][R6.64+0x8], R4 ;  /* 0x0000080406007986 */ /* 0x0001e8000c101b04 */
[----:B------:R0:W-:Y:S01]  /*0120*/  STG.E.64 desc[UR4][R6.64+0x10], R8 ;  /* 0x0000100806007986 */ /* 0x0001e2000c101b04 */
[----:B------:R-:W-:Y:S05]  /*0130*/  @!P0 BRA `(.L_x_83) ;  /* 0x0000000c00408947 */ /* 0x000fea0003800000 */
[----:B------:R-:W-:Y:S01]  /*0140*/  SHF.R.S32.HI R0, RZ, 0x1f, R13 ;  /* 0x0000001fff007819 */ /* 0x000fe2000001140d */
[----:B------:R-:W-:-:S07]  /*0150*/  IMAD.MOV.U32 R12, RZ, RZ, RZ ;  /* 0x000000ffff0c7224 */ /* 0x000fce00078e00ff */
.L_x_89:
[----:B0-----:R-:W-:Y:S01]  /*0160*/  LOP3.LUT R2, R13, 0x3, RZ, 0xc0, !PT ;  /* 0x000000030d027812 */ /* 0x001fe200078ec0ff */
[----:B------:R-:W-:Y:S03]  /*0170*/  BSSY.RECONVERGENT B1, `(.L_x_84) ;  /* 0x00000c6000017945 */ /* 0x000fe60003800200 */
[----:B------:R-:W-:-:S04]  /*0180*/  ISETP.NE.U32.AND P0, PT, R2, RZ, PT ;  /* 0x000000ff0200720c */ /* 0x000fc80003f05070 */
[----:B------:R-:W-:-:S13]  /*0190*/  ISETP.NE.AND.EX P0, PT, RZ, RZ, PT, P0 ;  /* 0x000000ffff00720c */ /* 0x000fda0003f05300 */
[----:B------:R-:W-:Y:S05]  /*01a0*/  @!P0 BRA `(.L_x_85) ;  /* 0x0000000c00088947 */ /* 0x000fea0003800000 */
[----:B------:R-:W0:Y:S01]  /*01b0*/  LDC.64 R8, c[0x4][RZ] ;  /* 0x01000000ff087b82 */ /* 0x000e220000000a00 */
[----:B------:R-:W-:Y:S02]  /*01c0*/  IMAD.MOV.U32 R14, RZ, RZ, RZ ;  /* 0x000000ffff0e7224 */ /* 0x000fe400078e00ff */
[----:B0-----:R-:W-:-:S07]  /*01d0*/  IMAD.WIDE.U32 R8, R12, 0xc80, R8 ;  /* 0x00000c800c087825 */ /* 0x001fce00078e0008 */
.L_x_88:
[----:B0-----:R-:W-:Y:S01]  /*01e0*/  IMAD.MOV.U32 R15, RZ, RZ, RZ ;  /* 0x000000ffff0f7224 */ /* 0x001fe200078e00ff */
[----:B------:R-:W-:Y:S01]  /*01f0*/  CS2R R2, SRZ ;  /* 0x0000000000027805 */ /* 0x000fe2000001ff00 */
[----:B------:R-:W-:Y:S01]  /*0200*/  IMAD.MOV.U32 R17, RZ, RZ, RZ ;  /* 0x000000ffff117224 */ /* 0x000fe200078e00ff */
[----:B------:R-:W-:-:S07]  /*0210*/  CS2R R4, SRZ ;  /* 0x0000000000047805 */ /* 0x000fce000001ff00 */
.L_x_87:
[----:B------:R-:W-:-:S05]  /*0220*/  IMAD.WIDE.U32 R10, R17, 0x4, R6 ;  /* 0x00000004110a7825 */ /* 0x000fca00078e0006 */
[----:B------:R0:W5:Y:S01]  /*0230*/  LDG.E R16, desc[UR4][R10.64+0x4] ;  /* 0x000004040a107981 */ /* 0x000162000c1e1900 */
[----:B------:R-:W-:-:S07]  /*0240*/  IMAD.MOV.U32 R19, RZ, RZ, RZ ;  /* 0x000000ffff137224 */ /* 0x000fce00078e00ff */
.L_x_86:
[----:B-----5:R-:W-:Y:S01]  /*0250*/  SHF.R.U32.HI R24, RZ, R19, R16 ;  /* 0x00000013ff187219 */ /* 0x020fe20000011610 */
[----:B0-----:R-:W-:-:S03]  /*0260*/  IMAD.SHL.U32 R10, R17, 0x20, RZ ;  /* 0x00000020110a7824 */ /* 0x001fc600078e00ff */
[----:B------:R-:W-:Y:S01]  /*0270*/  LOP3.LUT R11, R24, 0x1, RZ, 0xc0, !PT ;  /* 0x00000001180b7812 */ /* 0x000fe200078ec0ff */
[----:B------:R-:W-:-:S03]  /*0280*/  IMAD.IADD R10, R10, 0x1, R19 ;  /* 0x000000010a0a7824 */ /* 0x000fc600078e0213 */
[----:B------:R-:W-:Y:S01]  /*0290*/  ISETP.NE.U32.AND P0, PT, R11, 0x1, PT ;  /* 0x000000010b00780c */ /* 0x000fe20003f05070 */
[----:B------:R-:W-:-:S03]  /*02a0*/  IMAD R11, R10, 0x5, RZ ;  /* 0x000000050a0b7824 */ /* 0x000fc600078e02ff */
[----:B------:R-:W-:Y:S01]  /*02b0*/  R2P PR, R24, 0x7e ;  /* 0x0000007e18007804 */ /* 0x000fe20000000000 */
[----:B------:R-:W-:-:S08]  /*02c0*/  IMAD.WIDE.U32 R10, R11, 0x4, R8 ;  /* 0x000000040b0a7825 */ /* 0x000fd000078e0008 */
[----:B------:R-:W2:Y:S04]  /*02d0*/  @!P0 LDG.E R18, desc[UR4][R10.64] ;  /* 0x000000040a128981 */ /* 0x000ea8000c1e1900 */
[----:B------:R-:W3:Y:S04]  /*02e0*/  @!P0 LDG.E R20, desc[UR4][R10.64+0x10] ;  /* 0x000010040a148981 */ /* 0x000ee8000c1e1900 */
[----:B------:R-:W4:Y:S04]  /*02f0*/  @P1 LDG.E R22, desc[UR4][R10.64+0x14] ;  /* 0x000014040a161981 */ /* 0x000f28000c1e1900 */
[----:B------:R-:W4:Y:S04]  /*0300*/  @P2 LDG.E R26, desc[UR4][R10.64+0x28] ;  /* 0x000028040a1a2981 */ /* 0x000f28000c1e1900 */
[----:B------:R-:W4:Y:S04]  /*0310*/  @!P0 LDG.E R21, desc[UR4][R10.64+0x4] ;  /* 0x000004040a158981 */ /* 0x000f28000c1e1900 */
[----:B------:R-:W4:Y:S04]  /*0320*/  @!P0 LDG.E R23, desc[UR4][R10.64+0xc] ;  /* 0x00000c040a178981 */ /* 0x000f28000c1e1900 */
[----:B------:R-:W4:Y:S04]  /*0330*/  @P1 LDG.E R25, desc[UR4][R10.64+0x18] ;  /* 0x000018040a191981 */ /* 0x000f28000c1e1900 */
[----:B------:R-:W4:Y:S04]  /*0340*/  @P3 LDG.E R28, desc[UR4][R10.64+0x3c] ;  /* 0x00003c040a1c3981 */ /* 0x000f28000c1e1900 */
[----:B------:R-:W4:Y:S01]  /*0350*/  @P6 LDG.E R27, desc[UR4][R10.64+0x7c] ;  /* 0x00007c040a1b6981 */ /* 0x000f22000c1e1900 */
[----:B--2---:R-:W-:-:S03]  /*0360*/  @!P0 LOP3.LUT R15, R15, R18, RZ, 0x3c, !PT ;  /* 0x000000120f0f8212 */ /* 0x004fc600078e3cff */
[----:B------:R-:W2:Y:S01]  /*0370*/  @!P0 LDG.E R18, desc[UR4][R10.64+0x8] ;  /* 0x000008040a128981 */ /* 0x000ea2000c1e1900 */
[----:B---3--:R-:W-:-:S03]  /*0380*/  @!P0 LOP3.LUT R3, R3, R20, RZ, 0x3c, !PT ;  /* 0x0000001403038212 */ /* 0x008fc600078e3cff */
[----:B------:R-:W3:Y:S01]  /*0390*/  @P1 LDG.E R20, desc[UR4][R10.64+0x24] ;  /* 0x000024040a141981 */ /* 0x000ee2000c1e1900 */
[----:B----4-:R-:W-:-:S03]  /*03a0*/  @P1 LOP3.LUT R15, R15, R22, RZ, 0x3c, !PT ;  /* 0x000000160f0f1212 */ /* 0x010fc600078e3cff */
[----:B------:R-:W4:Y:S01]  /*03b0*/  @P2 LDG.E R22, desc[UR4][R10.64+0x38] ;  /* 0x000038040a162981 */ /* 0x000f22000c1e1900 */
[----:B------:R-:W-:-:S03]  /*03c0*/  @P2 LOP3.LUT R15, R15, R26, RZ, 0x3c, !PT ;  /* 0x0000001a0f0f2212 */ /* 0x000fc600078e3cff */
[----:B------:R-:W4:Y:S01]  /*03d0*/  @P4 LDG.E R26, desc[UR4][R10.64+0x50] ;  /* 0x000050040a1a4981 */ /* 0x000f22000c1e1900 */
[----:B------:R-:W-:-:S03]  /*03e0*/  @!P0 LOP3.LUT R4, R4, R21, RZ, 0x3c, !PT ;  /* 0x0000001504048212 */ /* 0x000fc600078e3cff */
[----:B------:R-:W4:Y:S01]  /*03f0*/  @P1 LDG.E R21, desc[UR4][R10.64+0x20] ;  /* 0x000020040a151981 */ /* 0x000f22000c1e1900 */
[----:B------:R-:W-:-:S03]  /*0400*/  @!P0 LOP3.LUT R2, R2, R23, RZ, 0x3c, !PT ;  /* 0x0000001702028212 */ /* 0x000fc600078e3cff */
[----:B------:R-:W4:Y:S01]  /*0410*/  @P2 LDG.E R23, desc[UR4][R10.64+0x2c] ;  /* 0x00002c040a172981 */ /* 0x000f22000c1e1900 */
[----:B------:R-:W-:-:S03]  /*0420*/  @P1 LOP3.LUT R4, R4, R25, RZ, 0x3c, !PT ;  /* 0x0000001904041212 */ /* 0x000fc600078e3cff */
[----:B------:R-:W4:Y:S01]  /*0430*/  @P2 LDG.E R25, desc[UR4][R10.64+0x34] ;  /* 0x000034040a192981 */ /* 0x000f22000c1e1900 */
[----:B--2---:R-:W-:-:S03]  /*0440*/  @!P0 LOP3.LUT R5, R5, R18, RZ, 0x3c, !PT ;  /* 0x0000001205058212 */ /* 0x004fc600078e3cff */
[----:B------:R-:W2:Y:S01]  /*0450*/  @P1 LDG.E R18, desc[UR4][R10.64+0x1c] ;  /* 0x00001c040a121981 */ /* 0x000ea2000c1e1900 */
[----:B---3--:R-:W-:-:S03]  /*0460*/  @P1 LOP3.LUT R3, R3, R20, RZ, 0x3c, !PT ;  /* 0x0000001403031212 */ /* 0x008fc600078e3cff */
[----:B------:R-:W3:Y:S01]  /*0470*/  @P2 LDG.E R20, desc[UR4][R10.64+0x30] ;  /* 0x000030040a142981 */ /* 0x000ee2000c1e1900 */
[----:B----4-:R-:W-:-:S03]  /*0480*/  @P2 LOP3.LUT R3, R3, R22, RZ, 0x3c, !PT ;  /* 0x0000001603032212 */ /* 0x010fc600078e3cff */
[----:B------:R-:W4:Y:S01]  /*0490*/  @P3 LDG.E R22, desc[UR4][R10.64+0x4c] ;  /* 0x00004c040a163981 */ /* 0x000f22000c1e1900 */
[----:B------:R-:W-:-:S04]  /*04a0*/  @P3 LOP3.LUT R15, R15, R28, RZ, 0x3c, !PT ;  /* 0x0000001c0f0f3212 */ /* 0x000fc800078e3cff */
[----:B------:R-:W-:Y:S02]  /*04b0*/  @P4 LOP3.LUT R15, R15, R26, RZ, 0x3c, !PT ;  /* 0x0000001a0f0f4212 */ /* 0x000fe400078e3cff */
[----:B------:R-:W-:Y:S01]  /*04c0*/  @P1 LOP3.LUT R2, R2, R21, RZ, 0x3c, !PT ;  /* 0x0000001502021212 */ /* 0x000fe200078e3cff */
[----:B------:R-:W4:Y:S04]  /*04d0*/  @P5 LDG.E R26, desc[UR4][R10.64+0x64] ;  /* 0x000064040a1a5981 */ /* 0x000f28000c1e1900 */
[----:B------:R-:W4:Y:S01]  /*04e0*/  @P3 LDG.E R21, desc[UR4][R10.64+0x40] ;  /* 0x000040040a153981 */ /* 0x000f22000c1e1900 */
[----:B------:R-:W-:Y:S02]  /*04f0*/  @P2 LOP3.LUT R4, R4, R23, RZ, 0x3c, !PT ;  /* 0x0000001704042212 */ /* 0x000fe400078e3cff */
[----:B------:R-:W-:Y:S01]  /*0500*/  @P2 LOP3.LUT R2, R2, R25, RZ, 0x3c, !PT ;  /* 0x0000001902022212 */ /* 0x000fe200078e3cff */
[----:B------:R-:W4:Y:S04]  /*0510*/  @P3 LDG.E R23, desc[UR4][R10.64+0x48] ;  /* 0x000048040a173981 */ /* 0x000f28000c1e1900 */
[----:B------:R-:W4:Y:S01]  /*0520*/  @P4 LDG.E R25, desc[UR4][R10.64+0x54] ;  /* 0x000054040a194981 */ /* 0x000f22000c1e1900 */
[----:B--2---:R-:W-:-:S03]  /*0530*/  @P1 LOP3.LUT R5, R5, R18, RZ, 0x3c, !PT ;  /* 0x0000001205051212 */ /* 0x004fc600078e3cff */
[----:B------:R-:W2:Y:S01]  /*0540*/  @P3 LDG.E R18, desc[UR4][R10.64+0x44] ;  /* 0x000044040a123981 */ /* 0x000ea2000c1e1900 */
[----:B---3--:R-:W-:-:S03]  /*0550*/  @P2 LOP3.LUT R5, R5, R20, RZ, 0x3c, !PT ;  /* 0x0000001405052212 */ /* 0x008fc600078e3cff */
[----:B------:R-:W3:Y:S01]  /*0560*/  @P4 LDG.E R20, desc[UR4][R10.64+0x58] ;  /* 0x000058040a144981 */ /* 0x000ee2000c1e1900 */
[----:B----4-:R-:W-:-:S03]  /*0570*/  @P3 LOP3.LUT R3, R3, R22, RZ, 0x3c, !PT ;  /* 0x0000001603033212 */ /* 0x010fc600078e3cff */
[----:B------:R-:W4:Y:S01]  /*0580*/  @P4 LDG.E R22, desc[UR4][R10.64+0x60] ;  /* 0x000060040a164981 */ /* 0x000f22000c1e1900 */
[----:B------:R-:W-:Y:S02]  /*0590*/  LOP3.LUT P0, RZ, R24, 0x80, RZ, 0xc0, !PT ;  /* 0x0000008018ff7812 */ /* 0x000fe4000780c0ff */
[----:B------:R-:W-:Y:S02]  /*05a0*/  @P5 LOP3.LUT R15, R15, R26, RZ, 0x3c, !PT ;  /* 0x0000001a0f0f5212 */ /* 0x000fe400078e3cff */
[----:B------:R-:W4:Y:S01]  /*05b0*/  @P6 LDG.E R26, desc[UR4][R10.64+0x78] ;  /* 0x000078040a1a6981 */ /* 0x000f22000c1e1900 */
[----:B------:R-:W-:-:S03]  /*05c0*/  @P3 LOP3.LUT R4, R4, R21, RZ, 0x3c, !PT ;  /* 0x0000001504043212 */ /* 0x000fc600078e3cff */
[----:B------:R-:W4:Y:S01]  /*05d0*/  @P4 LDG.E R21, desc[UR4][R10.64+0x5c] ;  /* 0x00005c040a154981 */ /* 0x000f22000c1e1900 */
[----:B------:R-:W-:-:S03]  /*05e0*/  @P3 LOP3.LUT R2, R2, R23, RZ, 0x3c, !PT ;  /* 0x0000001702023212 */ /* 0x000fc600078e3cff */
[----:B------:R-:W4:Y:S01]  /*05f0*/  @P5 LDG.E R23, desc[UR4][R10.64+0x68] ;  /* 0x000068040a175981 */ /* 0x000f22000c1e1900 */
[----:B------:R-:W-:-:S03]  /*0600*/  @P4 LOP3.LUT R4, R4, R25, RZ, 0x3c, !PT ;  /* 0x0000001904044212 */ /* 0x000fc600078e3cff */
[----:B------:R-:W4:Y:S01]  /*0610*/  @P5 LDG.E R25, desc[UR4][R10.64+0x70] ;  /* 0x000070040a195981 */ /* 0x000f22000c1e1900 */
[----:B--2---:R-:W-:-:S03]  /*0620*/  @P3 LOP3.LUT R5, R5, R18, RZ, 0x3c, !PT ;  /* 0x0000001205053212 */ /* 0x004fc600078e3cff */
[----:B------:R-:W2:Y:S01]  /*0630*/  @P5 LDG.E R18, desc[UR4][R10.64+0x6c] ;  /* 0x00006c040a125981 */ /* 0x000ea2000c1e1900 */
[----:B---3--:R-:W-:-:S03]  /*0640*/  @P4 LOP3.LUT R5, R5, R20, RZ, 0x3c, !PT ;  /* 0x0000001405054212 */ /* 0x008fc600078e3cff */
[----:B------:R-:W3:Y:S01]  /*0650*/  @P5 LDG.E R20, desc[UR4][R10.64+0x74] ;  /* 0x000074040a145981 */ /* 0x000ee2000c1e1900 */
[----:B----4-:R-:W-:-:S03]  /*0660*/  @P4 LOP3.LUT R3, R3, R22, RZ, 0x3c, !PT ;  /* 0x0000001603034212 */ /* 0x010fc600078e3cff */
[----:B------:R-:W4:Y:S01]  /*0670*/  @P0 LDG.E R22, desc[UR4][R10.64+0x8c] ;  /* 0x00008c040a160981 */ /* 0x000f22000c1e1900 */
[----:B------:R-:W-:-:S03]  /*0680*/  @P6 LOP3.LUT R15, R15, R26, RZ, 0x3c, !PT ;  /* 0x0000001a0f0f6212 */ /* 0x000fc600078e3cff */
        /* <DEDUP_REMOVED lines=13> */
[----:B------:R-:W-:Y:S02]  /*0760*/  @P6 LOP3.LUT R4, R4, R27, RZ, 0x3c, !PT ;  /* 0x0000001b04046212 */ /* 0x000fe400078e3cff */
[----:B------:R-:W-:Y:S02]  /*0770*/  @P6 LOP3.LUT R2, R2, R21, RZ, 0x3c, !PT ;  /* 0x0000001502026212 */ /* 0x000fe400078e3cff */
[----:B------:R-:W-:Y:S02]  /*0780*/  @P0 LOP3.LUT R4, R4, R23, RZ, 0x3c, !PT ;  /* 0x0000001704040212 */ /* 0x000fe400078e3cff */
[----:B------:R-:W-:Y:S02]  /*0790*/  @P0 LOP3.LUT R2, R2, R25, RZ, 0x3c, !PT ;  /* 0x0000001902020212 */ /* 0x000fe400078e3cff */
[----:B--2---:R-:W-:Y:S02]  /*07a0*/  @P6 LOP3.LUT R5, R5, R18, RZ, 0x3c, !PT ;  /* 0x0000001205056212 */ /* 0x004fe400078e3cff */
[----:B---3--:R-:W-:-:S02]  /*07b0*/  @P6 LOP3.LUT R3, R3, R20, RZ, 0x3c, !PT ;  /* 0x0000001403036212 */ /* 0x008fc400078e3cff */
[----:B----4-:R-:W-:Y:S02]  /*07c0*/  @P0 LOP3.LUT R5, R5, R22, RZ, 0x3c, !PT ;  /* 0x0000001605050212 */ /* 0x010fe400078e3cff */
[----:B------:R-:W-:Y:S02]  /*07d0*/  @P0 LOP3.LUT R3, R3, R26, RZ, 0x3c, !PT ;  /* 0x0000001a03030212 */ /* 0x000fe400078e3cff */
[----:B------:R-:W-:-:S13]  /*07e0*/  R2P PR, R24.B1, 0x7f ;  /* 0x0000007f18007804 */ /* 0x000fda0000001000 */
[----:B------:R-:W2:Y:S04]  /*07f0*/  @P0 LDG.E R18, desc[UR4][R10.64+0xa0] ;  /* 0x0000a0040a120981 */ /* 0x000ea8000c1e1900 */
[----:B------:R-:W3:Y:S04]  /*0800*/  @P1 LDG.E R22, desc[UR4][R10.64+0xb4] ;  /* 0x0000b4040a161981 */ /* 0x000ee8000c1e1900 */
[----:B------:R-:W4:Y:S04]  /*0810*/  @P2 LDG.E R26, desc[UR4][R10.64+0xc8] ;  /* 0x0000c8040a1a2981 */ /* 0x000f28000c1e1900 */
[----:B------:R-:W4:Y:S04]  /*0820*/  @P3 LDG.E R28, desc[UR4][R10.64+0xdc] ;  /* 0x0000dc040a1c3981 */ /* 0x000f28000c1e1900 */
[----:B------:R-:W4:Y:S04]  /*0830*/  @P0 LDG.E R23, desc[UR4][R10.64+0xa4] ;  /* 0x0000a4040a170981 */ /* 0x000f28000c1e1900 */
[----:B------:R-:W4:Y:S04]  /*0840*/  @P0 LDG.E R20, desc[UR4][R10.64+0xa8] ;  /* 0x0000a8040a140981 */ /* 0x000f28000c1e1900 */
[----:B------:R-:W4:Y:S04]  /*0850*/  @P4 LDG.E R25, desc[UR4][R10.64+0xf0] ;  /* 0x0000f0040a194981 */ /* 0x000f28000c1e1900 */
        /* <DEDUP_REMOVED lines=21> */
[----:B------:R-:W-:Y:S02]  /*09b0*/  LOP3.LUT P0, RZ, R24, 0x8000, RZ, 0xc0, !PT ;  /* 0x0000800018ff7812 */ /* 0x000fe4000780c0ff */
[----:B----4-:R-:W-:Y:S01]  /*09c0*/  @P5 LOP3.LUT R15, R15, R26, RZ, 0x3c, !PT ;  /* 0x0000001a0f0f5212 */ /* 0x010fe200078e3cff */
[----:B------:R-:W4:Y:S04]  /*09d0*/  @P3 LDG.E R24, desc[UR4][R10.64+0xe4] ;  /* 0x0000e4040a183981 */ /* 0x000f28000c1e1900 */
[----:B------:R-:W2:Y:S01]  /*09e0*/  @P6 LDG.E R26, desc[UR4][R10.64+0x118] ;  /* 0x000118040a1a6981 */ /* 0x000ea2000c1e1900 */
        /* <DEDUP_REMOVED lines=8> */
[----:B---3--:R-:W-:-:S03]  /*0a70*/  @P2 LOP3.LUT R3, R3, R22, RZ, 0x3c, !PT ;  /* 0x0000001603032212 */ /* 0x008fc600078e3cff */
[----:B------:R-:W3:Y:S01]  /*0a80*/  @P4 LDG.E R22, desc[UR4][R10.64+0x100] ;  /* 0x000100040a164981 */ /* 0x000ee2000c1e1900 */
[----:B--2---:R-:W-:-:S03]  /*0a90*/  @P6 LOP3.LUT R15, R15, R26, RZ, 0x3c, !PT ;  /* 0x0000001a0f0f6212 */ /* 0x004fc600078e3cff */
[----:B------:R-:W2:Y:S01]  /*0aa0*/  @P0 LDG.E R26, desc[UR4][R10.64+0x12c] ;  /* 0x00012c040a1a0981 */ /* 0x000ea2000c1e1900 */
[----:B----4-:R-:W-:-:S03]  /*0ab0*/  @P2 LOP3.LUT R2, R2, R23, RZ, 0x3c, !PT ;  /* 0x0000001702022212 */ /* 0x010fc600078e3cff */
[----:B------:R-:W4:Y:S01]  /*0ac0*/  @P4 LDG.E R23, desc[UR4][R10.64+0xfc] ;  /* 0x0000fc040a174981 */ /* 0x000f22000c1e1900 */
[----:B------:R-:W-:-:S03]  /*0ad0*/  @P2 LOP3.LUT R5, R5, R20, RZ, 0x3c, !PT ;  /* 0x0000001405052212 */ /* 0x000fc600078e3cff */
[----:B------:R-:W4:Y:S01]  /*0ae0*/  @P4 LDG.E R20, desc[UR4][R10.64+0xf8] ;  /* 0x0000f8040a144981 */ /* 0x000f22000c1e1900 */
[----:B------:R-:W-:Y:S02]  /*0af0*/  @P3 LOP3.LUT R2, R2, R27, RZ, 0x3c, !PT ;  /* 0x0000001b02023212 */ /* 0x000fe400078e3cff */
[----:B------:R-:W-:Y:S01]  /*0b00*/  @P3 LOP3.LUT R4, R4, R25, RZ, 0x3c, !PT ;  /* 0x0000001904043212 */ /* 0x000fe200078e3cff */
[----:B------:R-:W4:Y:S01]  /*0b10*/  @P5 LDG.E R27, desc[UR4][R10.64+0x110] ;  /* 0x000110040a1b5981 */ /* 0x000f22000c1e1900 */
[----:B------:R-:W-:-:S03]  /*0b20*/  @P3 LOP3.LUT R5, R5, R24, RZ, 0x3c, !PT ;  /* 0x0000001805053212 */ /* 0x000fc600078e3cff */
[----:B------:R-:W4:Y:S04]  /*0b30*/  @P5 LDG.E R25, desc[UR4][R10.64+0x108] ;  /* 0x000108040a195981 */ /* 0x000f28000c1e1900 */
        /* <DEDUP_REMOVED lines=19> */
[----:B------:R-:W-:-:S05]  /*0c70*/  VIADD R19, R19, 0x10 ;  /* 0x0000001013137836 */ /* 0x000fca0000000000 */
[----:B------:R-:W-:Y:S02]  /*0c80*/  ISETP.NE.AND P1, PT, R19, 0x20, PT ;  /* 0x000000201300780c */ /* 0x000fe40003f25270 */
[----:B------:R-:W-:Y:S02]  /*0c90*/  @P5 LOP3.LUT R3, R3, R18, RZ, 0x3c, !PT ;  /* 0x0000001203035212 */ /* 0x000fe400078e3cff */
[----:B------:R-:W-:Y:S02]  /*0ca0*/  @P6 LOP3.LUT R4, R4, R21, RZ, 0x3c, !PT ;  /* 0x0000001504046212 */ /* 0x000fe400078e3cff */
[----:B---3--:R-:W-:-:S04]  /*0cb0*/  @P6 LOP3.LUT R3, R3, R22, RZ, 0x3c, !PT ;  /* 0x0000001603036212 */ /* 0x008fc800078e3cff */
[----:B--2---:R-:W-:Y:S02]  /*0cc0*/  @P0 LOP3.LUT R3, R3, R26, RZ, 0x3c, !PT ;  /* 0x0000001a03030212 */ /* 0x004fe400078e3cff */
[----:B----4-:R-:W-:Y:S02]  /*0cd0*/  @P6 LOP3.LUT R2, R2, R23, RZ, 0x3c, !PT ;  /* 0x0000001702026212 */ /* 0x010fe400078e3cff */
[----:B------:R-:W-:Y:S02]  /*0ce0*/  @P6 LOP3.LUT R5, R5, R20, RZ, 0x3c, !PT ;  /* 0x0000001405056212 */ /* 0x000fe400078e3cff */
[----:B------:R-:W-:Y:S02]  /*0cf0*/  @P0 LOP3.LUT R2, R2, R27, RZ, 0x3c, !PT ;  /* 0x0000001b02020212 */ /* 0x000fe400078e3cff */
[----:B------:R-:W-:Y:S02]  /*0d00*/  @P0 LOP3.LUT R4, R4, R25, RZ, 0x3c, !PT ;  /* 0x0000001904040212 */ /* 0x000fe400078e3cff */
[----:B------:R-:W-:Y:S01]  /*0d10*/  @P0 LOP3.LUT R5, R5, R24, RZ, 0x3c, !PT ;  /* 0x0000001805050212 */ /* 0x000fe200078e3cff */
[----:B------:R-:W-:Y:S06]  /*0d20*/  @P1 BRA `(.L_x_86) ;  /* 0xfffffff400481947 */ /* 0x000fec000383ffff */
[----:B------:R-:W-:-:S05]  /*0d30*/  VIADD R17, R17, 0x1 ;  /* 0x0000000111117836 */ /* 0x000fca0000000000 */
[----:B------:R-:W-:-:S13]  /*0d40*/  ISETP.NE.AND P0, PT, R17, 0x5, PT ;  /* 0x000000051100780c */ /* 0x000fda0003f05270 */
[----:B------:R-:W-:Y:S05]  /*0d50*/  @P0 BRA `(.L_x_87) ;  /* 0xfffffff400300947 */ /* 0x000fea000383ffff */
[----:B------:R0:W-:Y:S01]  /*0d60*/  STG.E.64 desc[UR4][R6.64+0x8], R4 ;  /* 0x0000080406007986 */ /* 0x0001e2000c101b04 */
[----:B------:R-:W-:Y:S01]  /*0d70*/  VIADD R14, R14, 0x1 ;  /* 0x000000010e0e7836 */ /* 0x000fe20000000000 */
[----:B------:R-:W-:Y:S02]  /*0d80*/  LOP3.LUT R11, R13, 0x3, RZ, 0xc0, !PT ;  /* 0x000000030d0b7812 */ /* 0x000fe400078ec0ff */
[----:B------:R0:W-:Y:S02]  /*0d90*/  STG.E.64 desc[UR4][R6.64+0x10], R2 ;  /* 0x0000100206007986 */ /* 0x0001e4000c101b04 */
[----:B------:R-:W-:Y:S02]  /*0da0*/  ISETP.GE.U32.AND P0, PT, R14, R11, PT ;  /* 0x0000000b0e00720c */ /* 0x000fe40003f06070 */
[----:B------:R0:W-:Y:S11]  /*0db0*/  STG.E desc[UR4][R6.64+0x4], R15 ;  /* 0x0000040f06007986 */ /* 0x0001f6000c101904 */
[----:B------:R-:W-:Y:S05]  /*0dc0*/  @!P0 BRA `(.L_x_88) ;  /* 0xfffffff400048947 */ /* 0x000fea000383ffff */
.L_x_85:
[----:B------:R-:W-:Y:S05]  /*0dd0*/  BSYNC.RECONVERGENT B1 ;  /* 0x0000000000017941 */ /* 0x000fea0003800200 */
.L_x_84:
[C---:B------:R-:W-:Y:S01]  /*0de0*/  ISETP.GT.U32.AND P0, PT, R13.reuse, 0x3, PT ;  /* 0x000000030d00780c */ /* 0x040fe20003f04070 */
[----:B------:R-:W-:Y:S01]  /*0df0*/  VIADD R12, R12, 0x1 ;  /* 0x000000010c0c7836 */ /* 0x000fe20000000000 */
[--C-:B------:R-:W-:Y:S02]  /*0e00*/  SHF.R.U64 R13, R13, 0x2, R0.reuse ;  /* 0x000000020d0d7819 */ /* 0x100fe40000001200 */
[----:B------:R-:W-:Y:S02]  /*0e10*/  ISETP.GT.U32.AND.EX P0, PT, R0, RZ, PT, P0 ;  /* 0x000000ff0000720c */ /* 0x000fe40003f04100 */
[----:B------:R-:W-:-:S11]  /*0e20*/  SHF.R.U32.HI R0, RZ, 0x2, R0 ;  /* 0x00000002ff007819 */ /* 0x000fd60000011600 */
[----:B------:R-:W-:Y:S05]  /*0e30*/  @P0 BRA `(.L_x_89) ;  /* 0xfffffff000c80947 */ /* 0x000fea000383ffff */
.L_x_83:
[----:B------:R-:W-:Y:S05]  /*0e40*/  BSYNC.RECONVERGENT B0 ;  /* 0x0000000000007941 */ /* 0x000fea0003800200 */
.L_x_82:
[----:B------:R-:W-:Y:S04]  /*0e50*/  STG.E.64 desc[UR4][R6.64+0x18], RZ ;  /* 0x000018ff06007986 */ /* 0x000fe8000c101b04 */
[----:B------:R-:W-:Y:S04]  /*0e60*/  STG.E desc[UR4][R6.64+0x20], RZ ;  /* 0x000020ff06007986 */ /* 0x000fe8000c101904 */
[----:B------:R-:W-:Y:S01]  /*0e70*/  STG.E.64 desc[UR4][R6.64+0x28], RZ ;  /* 0x000028ff06007986 */ /* 0x000fe2000c101b04 */
[----:B------:R-:W-:Y:S05]  /*0e80*/  EXIT ;  /* 0x000000000000794d */ /* 0x000fea0003800000 */
.L_x_90:
        /* <DEDUP_REMOVED lines=15> */
.L_x_95:


//--------------------- .nv.global.init           --------------------------
	.section	.nv.global.init,"aw",@progbits
	.align	8
.nv.global.init:
	.type		WHITE,@object
	.size		WHITE,(BLUE - WHITE)
WHITE:
        /*0000*/ 	.byte	0x00, 0x00, 0x00, 0x00, 0x00, 0x00, 0xf0, 0x3f, 0x00, 0x00, 0x00, 0x00, 0x00, 0x00, 0xf0, 0x3f
        /*0010*/ 	.byte	0x00, 0x00, 0x00, 0x00, 0x00, 0x00, 0xf0, 0x3f
	.type		BLUE,@object
	.size		BLUE,(mrg32k3aM1SubSeq - BLUE)
BLUE:
        /*0018*/ 	.byte	0x00, 0x00, 0x00, 0x00, 0x00, 0x00, 0xd0, 0x3f, 0x5c, 0x8f, 0xc2, 0xf5, 0x28, 0x5c, 0xdf, 0x3f
        /*0028*/ 	.byte	0x00, 0x00, 0x00, 0x00, 0x00, 0x00, 0xf0, 0x3f
	.type		mrg32k3aM1SubSeq,@object
	.size		mrg32k3aM1SubSeq,(mrg32k3aM2SubSeq - mrg32k3aM1SubSeq)
mrg32k3aM1SubSeq:
        /*0030*/ 	.byte	0x0b, 0xcc, 0xee, 0x04, 0x73, 0x29, 0x8b, 0x6f, 0xf6, 0x53, 0x03, 0xf6, 0x23, 0xf6, 0xea, 0xda
        /* <DEDUP_REMOVED lines=125> */
	.type		mrg32k3aM2SubSeq,@object
	.size		mrg32k3aM2SubSeq,(mrg32k3aM1 - mrg32k3aM2SubSeq)
mrg32k3aM2SubSeq:
        /* <DEDUP_REMOVED lines=126> */
	.type		mrg32k3aM1,@object
	.size		mrg32k3aM1,(mrg32k3aM1Seq - mrg32k3aM1)
mrg32k3aM1:
        /* <DEDUP_REMOVED lines=144> */
	.type		mrg32k3aM1Seq,@object
	.size		mrg32k3aM1Seq,(mrg32k3aM2 - mrg32k3aM1Seq)
mrg32k3aM1Seq:
        /* <DEDUP_REMOVED lines=144> */
	.type		mrg32k3aM2,@object
	.size		mrg32k3aM2,(mrg32k3aM2Seq - mrg32k3aM2)
mrg32k3aM2:
        /* <DEDUP_REMOVED lines=144> */
	.type		mrg32k3aM2Seq,@object
	.size		mrg32k3aM2Seq,(precalc_xorwow_matrix - mrg32k3aM2Seq)
mrg32k3aM2Seq:
        /* <DEDUP_REMOVED lines=144> */
	.type		precalc_xorwow_matrix,@object
	.size		precalc_xorwow_matrix,(precalc_xorwow_offset_matrix - precalc_xorwow_matrix)
precalc_xorwow_matrix:
        /* <DEDUP_REMOVED lines=6400> */
	.type		precalc_xorwow_offset_matrix,@object
	.size		precalc_xorwow_offset_matrix,(.L_1 - precalc_xorwow_offset_matrix)
precalc_xorwow_offset_matrix:
        /* <DEDUP_REMOVED lines=6400> */
.L_1:


//--------------------- .nv.shared.reserved.0     --------------------------
	.section	.nv.shared.reserved.0,"aw",@nobits
	.weak		__nv_reservedSMEM_offset_0_alias
	.size		__nv_reservedSMEM_offset_0_alias, 0, 64
	.other		__nv_reservedSMEM_offset_0_alias,@"STO_CUDA_RESERVED_SHARED STV_DEFAULT"
__nv_reservedSMEM_offset_0_alias:
	.zero		0
	.zero		64


//--------------------- .nv.global                --------------------------
	.section	.nv.global,"aw",@nobits
	.align	8
.nv.global:
	.type		BLACK,@object
	.size		BLACK,(.L_9 - BLACK)
BLACK:
	.zero		24
.L_9:


//--------------------- .nv.constant0._Z13render_pixelsP17curandStateXORWOWPK5worldiiiP3vec --------------------------
	.section	.nv.constant0._Z13render_pixelsP17curandStateXORWOWPK5worldiiiP3vec,"a",@progbits
	.sectionflags	@""
	.align	4
.nv.constant0._Z13render_pixelsP17curandStateXORWOWPK5worldiiiP3vec:
	.zero		936


//--------------------- .nv.constant0._Z12setup_kernelP17curandStateXORWOW --------------------------
	.section	.nv.constant0._Z12setup_kernelP17curandStateXORWOW,"a",@progbits
	.sectionflags	@""
	.align	4
.nv.constant0._Z12setup_kernelP17curandStateXORWOW:
	.zero		904


//--------------------- SYMBOLS --------------------------

	.type		.nv.reservedSmem.offset0,@object
	.size		.nv.reservedSmem.offset0,0x4
